//
// Generated by NVIDIA NVVM Compiler
//
// Compiler Build ID: CL-36424714
// Cuda compilation tools, release 13.0, V13.0.88
// Based on NVVM 20.0.0
//

.version 9.0
.target sm_100
.address_size 64

	// .globl	_Z11gpu_computePc

.visible .entry _Z11gpu_computePc(
	.param .u64 .ptr .align 1 _Z11gpu_computePc_param_0
)
{
	.reg .pred 	%p<6>;
	.reg .b16 	%rs<3>;
	.reg .b32 	%r<259>;
	.reg .b64 	%rd<5>;

	ld.param.u64 	%rd2, [_Z11gpu_computePc_param_0];
	cvta.to.global.u64 	%rd3, %rd2;
	mov.u32 	%r36, %ctaid.x;
	mov.u32 	%r37, %ntid.x;
	mov.u32 	%r38, %tid.x;
	mad.lo.s32 	%r39, %r36, %r37, %r38;
	cvt.s64.s32 	%rd4, %r39;
	add.s64 	%rd1, %rd3, %rd4;
	mov.b32 	%r243, 0;
$L__BB0_1:
	bar.sync 	0;
	ld.global.u8 	%rs1, [%rd1];
	ld.global.s8 	%r257, [%rd1+1];
	ld.global.s8 	%r256, [%rd1+2];
	ld.global.s8 	%r255, [%rd1+3];
	ld.global.u8 	%rs2, [%rd1+4];
	bar.sync 	0;
	and.b32  	%r40, %r243, 1;
	setp.eq.b32 	%p1, %r40, 1;
	not.pred 	%p2, %p1;
	@%p2 bra 	$L__BB0_4;
	cvt.u32.u16 	%r42, %rs2;
	cvt.s32.s8 	%r254, %r42;
	mov.b32 	%r244, 0;
$L__BB0_3:
	mul.lo.s32 	%r43, %r257, %r257;
	div.s32 	%r44, %r43, %r256;
	add.s32 	%r45, %r256, -1;
	mul.lo.s32 	%r46, %r45, %r255;
	sub.s32 	%r47, %r46, %r257;
	add.s32 	%r48, %r47, %r44;
	mul.lo.s32 	%r49, %r256, %r256;
	div.s32 	%r50, %r49, %r255;
	add.s32 	%r51, %r255, -1;
	mul.lo.s32 	%r52, %r51, %r254;
	sub.s32 	%r53, %r52, %r256;
	add.s32 	%r54, %r53, %r50;
	mul.lo.s32 	%r55, %r255, %r255;
	div.s32 	%r56, %r55, %r254;
	mul.lo.s32 	%r57, %r48, %r254;
	add.s32 	%r58, %r48, %r255;
	sub.s32 	%r59, %r57, %r58;
	add.s32 	%r60, %r59, %r56;
	mul.lo.s32 	%r61, %r254, %r254;
	div.s32 	%r62, %r61, %r48;
	mul.lo.s32 	%r63, %r54, %r48;
	add.s32 	%r64, %r54, %r254;
	sub.s32 	%r65, %r63, %r64;
	add.s32 	%r66, %r65, %r62;
	mul.lo.s32 	%r67, %r48, %r48;
	div.s32 	%r68, %r67, %r54;
	add.s32 	%r69, %r48, %r60;
	sub.s32 	%r70, %r68, %r69;
	mad.lo.s32 	%r71, %r60, %r54, %r70;
	mul.lo.s32 	%r72, %r54, %r54;
	div.s32 	%r73, %r72, %r60;
	add.s32 	%r74, %r54, %r66;
	sub.s32 	%r75, %r73, %r74;
	mad.lo.s32 	%r76, %r66, %r60, %r75;
	mul.lo.s32 	%r77, %r60, %r60;
	div.s32 	%r78, %r77, %r66;
	add.s32 	%r79, %r60, %r71;
	sub.s32 	%r80, %r78, %r79;
	mad.lo.s32 	%r81, %r71, %r66, %r80;
	mul.lo.s32 	%r82, %r66, %r66;
	div.s32 	%r83, %r82, %r71;
	add.s32 	%r84, %r66, %r76;
	sub.s32 	%r85, %r83, %r84;
	mad.lo.s32 	%r86, %r76, %r71, %r85;
	mul.lo.s32 	%r87, %r71, %r71;
	div.s32 	%r88, %r87, %r76;
	add.s32 	%r89, %r71, %r81;
	sub.s32 	%r90, %r88, %r89;
	mad.lo.s32 	%r91, %r81, %r76, %r90;
	mul.lo.s32 	%r92, %r76, %r76;
	div.s32 	%r93, %r92, %r81;
	add.s32 	%r94, %r76, %r86;
	sub.s32 	%r95, %r93, %r94;
	mad.lo.s32 	%r96, %r86, %r81, %r95;
	mul.lo.s32 	%r97, %r81, %r81;
	div.s32 	%r98, %r97, %r86;
	add.s32 	%r99, %r81, %r91;
	sub.s32 	%r100, %r98, %r99;
	mad.lo.s32 	%r101, %r91, %r86, %r100;
	mul.lo.s32 	%r102, %r86, %r86;
	div.s32 	%r103, %r102, %r91;
	add.s32 	%r104, %r86, %r96;
	sub.s32 	%r105, %r103, %r104;
	mad.lo.s32 	%r106, %r96, %r91, %r105;
	mul.lo.s32 	%r107, %r91, %r91;
	div.s32 	%r108, %r107, %r96;
	add.s32 	%r109, %r91, %r101;
	sub.s32 	%r110, %r108, %r109;
	mad.lo.s32 	%r111, %r101, %r96, %r110;
	mul.lo.s32 	%r112, %r96, %r96;
	div.s32 	%r113, %r112, %r101;
	add.s32 	%r114, %r96, %r106;
	sub.s32 	%r115, %r113, %r114;
	mad.lo.s32 	%r116, %r106, %r101, %r115;
	mul.lo.s32 	%r117, %r101, %r101;
	div.s32 	%r118, %r117, %r106;
	add.s32 	%r119, %r101, %r111;
	sub.s32 	%r120, %r118, %r119;
	mad.lo.s32 	%r121, %r111, %r106, %r120;
	mul.lo.s32 	%r122, %r106, %r106;
	div.s32 	%r123, %r122, %r111;
	add.s32 	%r124, %r106, %r116;
	sub.s32 	%r125, %r123, %r124;
	mad.lo.s32 	%r258, %r116, %r111, %r125;
	mul.lo.s32 	%r126, %r111, %r111;
	div.s32 	%r127, %r126, %r116;
	add.s32 	%r128, %r111, %r121;
	sub.s32 	%r129, %r127, %r128;
	mad.lo.s32 	%r257, %r121, %r116, %r129;
	mul.lo.s32 	%r130, %r116, %r116;
	div.s32 	%r131, %r130, %r121;
	add.s32 	%r132, %r116, %r258;
	sub.s32 	%r133, %r131, %r132;
	mad.lo.s32 	%r256, %r258, %r121, %r133;
	mul.lo.s32 	%r134, %r121, %r121;
	div.s32 	%r135, %r134, %r258;
	add.s32 	%r136, %r121, %r257;
	sub.s32 	%r137, %r135, %r136;
	mad.lo.s32 	%r255, %r257, %r258, %r137;
	mul.lo.s32 	%r138, %r258, %r258;
	div.s32 	%r139, %r138, %r257;
	add.s32 	%r140, %r258, %r256;
	sub.s32 	%r141, %r139, %r140;
	mad.lo.s32 	%r254, %r256, %r257, %r141;
	add.s32 	%r244, %r244, 1;
	setp.eq.s32 	%p3, %r244, 1000;
	@%p3 bra 	$L__BB0_6;
	bra.uni 	$L__BB0_3;
$L__BB0_4:
	cvt.u32.u16 	%r143, %rs1;
	cvt.s32.s8 	%r258, %r143;
	mov.b32 	%r249, 0;
$L__BB0_5:
	mul.lo.s32 	%r144, %r255, %r255;
	div.s32 	%r145, %r144, %r256;
	mul.lo.s32 	%r146, %r257, %r256;
	add.s32 	%r147, %r257, %r255;
	sub.s32 	%r148, %r146, %r147;
	add.s32 	%r149, %r148, %r145;
	mul.lo.s32 	%r150, %r256, %r256;
	div.s32 	%r151, %r150, %r257;
	mul.lo.s32 	%r152, %r258, %r257;
	add.s32 	%r153, %r258, %r256;
	sub.s32 	%r154, %r152, %r153;
	add.s32 	%r155, %r154, %r151;
	mul.lo.s32 	%r156, %r257, %r257;
	div.s32 	%r157, %r156, %r258;
	mul.lo.s32 	%r158, %r149, %r258;
	add.s32 	%r159, %r149, %r257;
	sub.s32 	%r160, %r158, %r159;
	add.s32 	%r161, %r160, %r157;
	mul.lo.s32 	%r162, %r258, %r258;
	div.s32 	%r163, %r162, %r149;
	mul.lo.s32 	%r164, %r155, %r149;
	add.s32 	%r165, %r155, %r258;
	sub.s32 	%r166, %r164, %r165;
	add.s32 	%r167, %r166, %r163;
	mul.lo.s32 	%r168, %r149, %r149;
	div.s32 	%r169, %r168, %r155;
	add.s32 	%r170, %r149, %r161;
	sub.s32 	%r171, %r169, %r170;
	mad.lo.s32 	%r172, %r161, %r155, %r171;
	mul.lo.s32 	%r173, %r155, %r155;
	div.s32 	%r174, %r173, %r161;
	add.s32 	%r175, %r155, %r167;
	sub.s32 	%r176, %r174, %r175;
	mad.lo.s32 	%r177, %r167, %r161, %r176;
	mul.lo.s32 	%r178, %r161, %r161;
	div.s32 	%r179, %r178, %r167;
	add.s32 	%r180, %r161, %r172;
	sub.s32 	%r181, %r179, %r180;
	mad.lo.s32 	%r182, %r172, %r167, %r181;
	mul.lo.s32 	%r183, %r167, %r167;
	div.s32 	%r184, %r183, %r172;
	add.s32 	%r185, %r167, %r177;
	sub.s32 	%r186, %r184, %r185;
	mad.lo.s32 	%r187, %r177, %r172, %r186;
	mul.lo.s32 	%r188, %r172, %r172;
	div.s32 	%r189, %r188, %r177;
	add.s32 	%r190, %r172, %r182;
	sub.s32 	%r191, %r189, %r190;
	mad.lo.s32 	%r192, %r182, %r177, %r191;
	mul.lo.s32 	%r193, %r177, %r177;
	div.s32 	%r194, %r193, %r182;
	add.s32 	%r195, %r177, %r187;
	sub.s32 	%r196, %r194, %r195;
	mad.lo.s32 	%r197, %r187, %r182, %r196;
	mul.lo.s32 	%r198, %r182, %r182;
	div.s32 	%r199, %r198, %r187;
	add.s32 	%r200, %r182, %r192;
	sub.s32 	%r201, %r199, %r200;
	mad.lo.s32 	%r202, %r192, %r187, %r201;
	mul.lo.s32 	%r203, %r187, %r187;
	div.s32 	%r204, %r203, %r192;
	add.s32 	%r205, %r187, %r197;
	sub.s32 	%r206, %r204, %r205;
	mad.lo.s32 	%r207, %r197, %r192, %r206;
	mul.lo.s32 	%r208, %r192, %r192;
	div.s32 	%r209, %r208, %r197;
	add.s32 	%r210, %r192, %r202;
	sub.s32 	%r211, %r209, %r210;
	mad.lo.s32 	%r212, %r202, %r197, %r211;
	mul.lo.s32 	%r213, %r197, %r197;
	div.s32 	%r214, %r213, %r202;
	add.s32 	%r215, %r197, %r207;
	sub.s32 	%r216, %r214, %r215;
	mad.lo.s32 	%r217, %r207, %r202, %r216;
	mul.lo.s32 	%r218, %r202, %r202;
	div.s32 	%r219, %r218, %r207;
	add.s32 	%r220, %r202, %r212;
	sub.s32 	%r221, %r219, %r220;
	mad.lo.s32 	%r222, %r212, %r207, %r221;
	mul.lo.s32 	%r223, %r207, %r207;
	div.s32 	%r224, %r223, %r212;
	add.s32 	%r225, %r207, %r217;
	sub.s32 	%r226, %r224, %r225;
	mad.lo.s32 	%r254, %r217, %r212, %r226;
	mul.lo.s32 	%r227, %r212, %r212;
	div.s32 	%r228, %r227, %r217;
	add.s32 	%r229, %r212, %r222;
	sub.s32 	%r230, %r228, %r229;
	mad.lo.s32 	%r255, %r222, %r217, %r230;
	mul.lo.s32 	%r231, %r217, %r217;
	div.s32 	%r232, %r231, %r222;
	add.s32 	%r233, %r217, %r254;
	sub.s32 	%r234, %r232, %r233;
	mad.lo.s32 	%r256, %r254, %r222, %r234;
	mul.lo.s32 	%r235, %r222, %r222;
	div.s32 	%r236, %r235, %r254;
	add.s32 	%r237, %r222, %r255;
	sub.s32 	%r238, %r236, %r237;
	mad.lo.s32 	%r257, %r255, %r254, %r238;
	mul.lo.s32 	%r239, %r254, %r254;
	div.s32 	%r240, %r239, %r255;
	add.s32 	%r241, %r254, %r256;
	sub.s32 	%r242, %r240, %r241;
	mad.lo.s32 	%r258, %r256, %r255, %r242;
	add.s32 	%r249, %r249, 1;
	setp.ne.s32 	%p4, %r249, 1000;
	@%p4 bra 	$L__BB0_5;
$L__BB0_6:
	bar.sync 	0;
	st.global.u8 	[%rd1], %r254;
	st.global.u8 	[%rd1+1], %r255;
	st.global.u8 	[%rd1+2], %r256;
	st.global.u8 	[%rd1+3], %r257;
	st.global.u8 	[%rd1+4], %r258;
	add.s32 	%r243, %r243, 1;
	setp.ne.s32 	%p5, %r243, 10000;
	@%p5 bra 	$L__BB0_1;
	ret;

}


// ===== COMPILED SASS (sm_100) =====

	.target	sm_100

	.elftype	@"ET_EXEC"


//--------------------- .note.nv.tkinfo           --------------------------
	.section	.note.nv.tkinfo,"",@"SHT_NOTE"
	.sectionflags	@"SHF_NOTE_NV_TKINFO"
	.tkinfo
        /*0018*/ 	.word	0x00000002
        /*0030*/ 	.string	""
        /*0030*/ 	.string	"ptxas"
        /*0030*/ 	.string	"Cuda compilation tools, release 13.0, V13.0.88"
        /*0030*/ 	.string	"Build cuda_13.0.r13.0/compiler.36424714_0"
        /*0030*/ 	.string	"-arch sm_100 -m 64 "



//--------------------- .note.nv.cuinfo           --------------------------
	.section	.note.nv.cuinfo,"",@"SHT_NOTE"
	.sectionflags	@"SHF_NOTE_NV_CUINFO"
        /*0018*/ 	.short	0x0002
        /*001a*/ 	.short	0x0064
        /*001c*/ 	.short	0x0082
	.zero		2


//--------------------- .nv.info                  --------------------------
	.section	.nv.info,"",@"SHT_CUDA_INFO"
	.align	4


	//----- nvinfo : EIATTR_REGCOUNT
	.align		4
        /*0000*/ 	.byte	0x04, 0x2f
        /*0002*/ 	.short	(.L_1 - .L_0)
	.align		4
.L_0:
        /*0004*/ 	.word	index@(_Z11gpu_computePc)
        /*0008*/ 	.word	0x0000001a


	//----- nvinfo : EIATTR_FRAME_SIZE
	.align		4
.L_1:
        /*000c*/ 	.byte	0x04, 0x11
        /*000e*/ 	.short	(.L_3 - .L_2)
	.align		4
.L_2:
        /*0010*/ 	.word	index@(_Z11gpu_computePc)
        /*0014*/ 	.word	0x00000000


	//----- nvinfo : EIATTR_MIN_STACK_SIZE
	.align		4
.L_3:
        /*0018*/ 	.byte	0x04, 0x12
        /*001a*/ 	.short	(.L_5 - .L_4)
	.align		4
.L_4:
        /*001c*/ 	.word	index@(_Z11gpu_computePc)
        /*0020*/ 	.word	0x00000000
.L_5:


//--------------------- .nv.compat                --------------------------
	.section	.nv.compat,"",@"SHT_CUDA_COMPAT_INFO"
	.align	4
        /*0000*/ 	.byte	0x02, 0x09, 0x00, 0x00, 0x02, 0x02, 0x01, 0x00, 0x02, 0x05, 0x05, 0x00, 0x03, 0x07, 0x01, 0x01
        /*0010*/ 	.byte	0x02, 0x03, 0x00, 0x00, 0x02, 0x06, 0x01, 0x00, 0x04, 0x0b, 0x08, 0x00, 0x09, 0x00, 0x00, 0x00
        /*0020*/ 	.byte	0x00, 0x00, 0x00, 0x00


//--------------------- .nv.info._Z11gpu_computePc --------------------------
	.section	.nv.info._Z11gpu_computePc,"",@"SHT_CUDA_INFO"
	.sectionflags	@""
	.align	4


	//----- nvinfo : EIATTR_CUDA_API_VERSION
	.align		4
        /*0000*/ 	.byte	0x04, 0x37
        /*0002*/ 	.short	(.L_7 - .L_6)
.L_6:
        /*0004*/ 	.word	0x00000082


	//----- nvinfo : EIATTR_KPARAM_INFO
	.align		4
.L_7:
        /*0008*/ 	.byte	0x04, 0x17
        /*000a*/ 	.short	(.L_9 - .L_8)
.L_8:
        /*000c*/ 	.word	0x00000000
        /*0010*/ 	.short	0x0000
        /*0012*/ 	.short	0x0000
        /*0014*/ 	.byte	0x00, 0xf5, 0x21, 0x00


	//----- nvinfo : EIATTR_SPARSE_MMA_MASK
	.align		4
.L_9:
        /*0018*/ 	.byte	0x03, 0x50
        /*001a*/ 	.short	0x0000


	//----- nvinfo : EIATTR_MAXREG_COUNT
	.align		4
        /*001c*/ 	.byte	0x03, 0x1b
        /*001e*/ 	.short	0x00ff


	//----- nvinfo : EIATTR_NUM_BARRIERS
	.align		4
        /*0020*/ 	.byte	0x02, 0x4c
        /*0022*/ 	.byte	0x01
	.zero		1


	//----- nvinfo : EIATTR_MERCURY_ISA_VERSION
	.align		4
        /*0024*/ 	.byte	0x03, 0x5f
        /*0026*/ 	.short	0x0101


	//----- nvinfo : EIATTR_VRC_CTA_INIT_COUNT
	.align		4
        /*0028*/ 	.byte	0x02, 0x4a
	.zero		1
	.zero		1


	//----- nvinfo : EIATTR_EXIT_INSTR_OFFSETS
	.align		4
        /*002c*/ 	.byte	0x04, 0x1c
        /*002e*/ 	.short	(.L_11 - .L_10)


	//   ....[0]....
.L_10:
        /*0030*/ 	.word	0x000048f0


	//----- nvinfo : EIATTR_CBANK_PARAM_SIZE
	.align		4
.L_11:
        /*0034*/ 	.byte	0x03, 0x19
        /*0036*/ 	.short	0x0008


	//----- nvinfo : EIATTR_PARAM_CBANK
	.align		4
        /*0038*/ 	.byte	0x04, 0x0a
        /*003a*/ 	.short	(.L_13 - .L_12)
	.align		4
.L_12:
        /*003c*/ 	.word	index@(.nv.constant0._Z11gpu_computePc)
        /*0040*/ 	.short	0x0380
        /*0042*/ 	.short	0x0008


	//----- nvinfo : EIATTR_SW_WAR
	.align		4
.L_13:
        /*0044*/ 	.byte	0x04, 0x36
        /*0046*/ 	.short	(.L_15 - .L_14)
.L_14:
        /*0048*/ 	.word	0x00000008
.L_15:


//--------------------- .nv.callgraph             --------------------------
	.section	.nv.callgraph,"",@"SHT_CUDA_CALLGRAPH"
	.align	4
	.sectionentsize	8
	.align		4
        /*0000*/ 	.word	0x00000000
	.align		4
        /*0004*/ 	.word	0xffffffff
	.align		4
        /*0008*/ 	.word	0x00000000
	.align		4
        /*000c*/ 	.word	0xfffffffe
	.align		4
        /*0010*/ 	.word	0x00000000
	.align		4
        /*0014*/ 	.word	0xfffffffd
	.align		4
        /*0018*/ 	.word	0x00000000
	.align		4
        /*001c*/ 	.word	0xfffffffc


//--------------------- .text._Z11gpu_computePc   --------------------------
	.section	.text._Z11gpu_computePc,"ax",@progbits
	.align	128
        .global         _Z11gpu_computePc
        .type           _Z11gpu_computePc,@function
        .size           _Z11gpu_computePc,(.L_x_6 - _Z11gpu_computePc)
        .other          _Z11gpu_computePc,@"STO_CUDA_ENTRY STV_DEFAULT"
_Z11gpu_computePc:
.text._Z11gpu_computePc:
[----:B------:R-:W-:Y:S01]  /*0000*/  LDC R1, c[0x0][0x37c] ;  /* 0x0000df00ff017b82 */ /* 0x000fe20000000800 */
[----:B------:R-:W0:Y:S07]  /*0010*/  S2R R3, SR_TID.X ;  /* 0x0000000000037919 */ /* 0x000e2e0000002100 */
[----:B------:R-:W0:Y:S01]  /*0020*/  S2UR UR4, SR_CTAID.X ;  /* 0x00000000000479c3 */ /* 0x000e220000002500 */
[----:B------:R-:W1:Y:S01]  /*0030*/  LDCU.64 UR8, c[0x0][0x380] ;  /* 0x00007000ff0877ac */ /* 0x000e620008000a00 */
[----:B------:R-:W2:Y:S06]  /*0040*/  LDCU.64 UR6, c[0x0][0x358] ;  /* 0x00006b00ff0677ac */ /* 0x000eac0008000a00 */
[----:B------:R-:W0:Y:S02]  /*0050*/  LDC R0, c[0x0][0x360] ;  /* 0x0000d800ff007b82 */ /* 0x000e240000000800 */
[----:B0-----:R-:W-:Y:S01]  /*0060*/  IMAD R0, R0, UR4, R3 ;  /* 0x0000000400007c24 */ /* 0x001fe2000f8e0203 */
[----:B------:R-:W-:-:S04]  /*0070*/  UMOV UR4, URZ ;  /* 0x000000ff00047c82 */ /* 0x000fc80008000000 */
[----:B-1----:R-:W-:-:S04]  /*0080*/  IADD3 R2, P0, PT, R0, UR8, RZ ;  /* 0x0000000800027c10 */ /* 0x002fc8000ff1e0ff */
[----:B--2---:R-:W-:-:S09]  /*0090*/  LEA.HI.X.SX32 R3, R0, UR9, 0x1, P0 ;  /* 0x0000000900037c11 */ /* 0x004fd200080f0eff */
.L_x_4:
[----:B------:R-:W-:Y:S01]  /*00a0*/  BAR.SYNC.DEFER_BLOCKING 0x0 ;  /* 0x0000000000007b1d */ /* 0x000fe20000010000 */
[----:B------:R-:W-:-:S04]  /*00b0*/  ULOP3.LUT UR5, UR4, 0x1, URZ, 0xc0, !UPT ;  /* 0x0000000104057892 */ /* 0x000fc8000f8ec0ff */
[----:B------:R-:W-:Y:S01]  /*00c0*/  UISETP.NE.U32.AND UP0, UPT, UR5, 0x1, UPT ;  /* 0x000000010500788c */ /* 0x000fe2000bf05070 */
[----:B01----:R0:W5:Y:S04]  /*00d0*/  LDG.E.U8 R0, desc[UR6][R2.64] ;  /* 0x0000000602007981 */ /* 0x003168000c1e1100 */
[----:B------:R0:W5:Y:S04]  /*00e0*/  LDG.E.S8 R5, desc[UR6][R2.64+0x1] ;  /* 0x0000010602057981 */ /* 0x000168000c1e1300 */
[----:B------:R0:W5:Y:S04]  /*00f0*/  LDG.E.S8 R6, desc[UR6][R2.64+0x2] ;  /* 0x0000020602067981 */ /* 0x000168000c1e1300 */
[----:B------:R0:W5:Y:S04]  /*0100*/  LDG.E.S8 R4, desc[UR6][R2.64+0x3] ;  /* 0x0000030602047981 */ /* 0x000168000c1e1300 */
[----:B------:R0:W5:Y:S01]  /*0110*/  LDG.E.U8 R7, desc[UR6][R2.64+0x4] ;  /* 0x0000040602077981 */ /* 0x000162000c1e1100 */
[----:B------:R-:W-:Y:S06]  /*0120*/  BAR.SYNC.DEFER_BLOCKING 0x0 ;  /* 0x0000000000007b1d */ /* 0x000fec0000010000 */
[----:B------:R-:W-:Y:S05]  /*0130*/  BRA.U UP0, `(.L_x_0) ;  /* 0x0000002100f47547 */ /* 0x000fea000b800000 */
[----:B-----5:R-:W-:Y:S01]  /*0140*/  PRMT R7, R7, 0x8880, RZ ;  /* 0x0000888007077816 */ /* 0x020fe200000000ff */
[----:B------:R-:W-:-:S06]  /*0150*/  UMOV UR5, URZ ;  /* 0x000000ff00057c82 */ /* 0x000fcc0008000000 */
.L_x_2:
[----:B------:R-:W-:Y:S01]  /*0160*/  IABS R0, R4 ;  /* 0x0000000400007213 */ /* 0x000fe20000000000 */
[----:B------:R-:W-:Y:S01]  /*0170*/  UIADD3 UR5, UPT, UPT, UR5, 0x1, URZ ;  /* 0x0000000105057890 */ /* 0x000fe2000fffe0ff */
[----:B------:R-:W-:Y:S02]  /*0180*/  IABS R8, R6 ;  /* 0x0000000600087213 */ /* 0x000fe40000000000 */
[----:B------:R-:W1:Y:S01]  /*0190*/  I2F.RP R14, R0 ;  /* 0x00000000000e7306 */ /* 0x000e620000209400 */
[----:B------:R-:W-:Y:S01]  /*01a0*/  IABS R19, R7 ;  /* 0x0000000700137213 */ /* 0x000fe20000000000 */
[----:B------:R-:W-:Y:S01]  /*01b0*/  UISETP.NE.AND UP0, UPT, UR5, 0x3e8, UPT ;  /* 0x000003e80500788c */ /* 0x000fe2000bf05270 */
[----:B------:R-:W-:-:S04]  /*01c0*/  IABS R16, R4 ;  /* 0x0000000400107213 */ /* 0x000fc80000000000 */
[----:B------:R-:W-:Y:S01]  /*01d0*/  IADD3 R18, PT, PT, RZ, -R16, RZ ;  /* 0x80000010ff127210 */ /* 0x000fe20007ffe0ff */
[----:B------:R-:W2:Y:S08]  /*01e0*/  I2F.RP R9, R8 ;  /* 0x0000000800097306 */ /* 0x000eb00000209400 */
[----:B-1----:R-:W1:Y:S08]  /*01f0*/  MUFU.RCP R14, R14 ;  /* 0x0000000e000e7308 */ /* 0x002e700000001000 */
[----:B--2---:R-:W2:Y:S01]  /*0200*/  MUFU.RCP R9, R9 ;  /* 0x0000000900097308 */ /* 0x004ea20000001000 */
[----:B-1----:R-:W-:-:S07]  /*0210*/  VIADD R12, R14, 0xffffffe ;  /* 0x0ffffffe0e0c7836 */ /* 0x002fce0000000000 */
[----:B------:R1:W3:Y:S01]  /*0220*/  F2I.FTZ.U32.TRUNC.NTZ R13, R12 ;  /* 0x0000000c000d7305 */ /* 0x0002e2000021f000 */
[----:B--2---:R-:W-:Y:S02]  /*0230*/  VIADD R10, R9, 0xffffffe ;  /* 0x0ffffffe090a7836 */ /* 0x004fe40000000000 */
[----:B------:R-:W-:-:S05]  /*0240*/  IMAD R9, R5, R5, RZ ;  /* 0x0000000505097224 */ /* 0x000fca00078e02ff */
[----:B------:R2:W4:Y:S01]  /*0250*/  F2I.FTZ.U32.TRUNC.NTZ R11, R10 ;  /* 0x0000000a000b7305 */ /* 0x000522000021f000 */
[----:B-1----:R-:W-:Y:S01]  /*0260*/  IMAD.MOV.U32 R12, RZ, RZ, RZ ;  /* 0x000000ffff0c7224 */ /* 0x002fe200078e00ff */
[----:B---3--:R-:W-:Y:S01]  /*0270*/  IADD3 R17, PT, PT, RZ, -R13, RZ ;  /* 0x8000000dff117210 */ /* 0x008fe20007ffe0ff */
[----:B--2---:R-:W-:-:S04]  /*0280*/  IMAD.MOV.U32 R10, RZ, RZ, RZ ;  /* 0x000000ffff0a7224 */ /* 0x004fc800078e00ff */
[----:B------:R-:W-:Y:S02]  /*0290*/  IMAD R17, R17, R0, RZ ;  /* 0x0000000011117224 */ /* 0x000fe400078e02ff */
[----:B----4-:R-:W-:Y:S02]  /*02a0*/  IMAD.MOV R15, RZ, RZ, -R11 ;  /* 0x000000ffff0f7224 */ /* 0x010fe400078e0a0b */
[----:B------:R-:W-:Y:S01]  /*02b0*/  IMAD.HI.U32 R14, R13, R17, R12 ;  /* 0x000000110d0e7227 */ /* 0x000fe200078e000c */
[----:B------:R-:W-:Y:S02]  /*02c0*/  IABS R12, R6 ;  /* 0x00000006000c7213 */ /* 0x000fe40000000000 */
[----:B------:R-:W-:Y:S01]  /*02d0*/  IABS R13, R9 ;  /* 0x00000009000d7213 */ /* 0x000fe20000000000 */
[----:B------:R-:W-:Y:S01]  /*02e0*/  IMAD R15, R15, R8, RZ ;  /* 0x000000080f0f7224 */ /* 0x000fe200078e02ff */
[----:B------:R-:W-:-:S03]  /*02f0*/  LOP3.LUT R9, R9, R6, RZ, 0x3c, !PT ;  /* 0x0000000609097212 */ /* 0x000fc600078e3cff */
[----:B------:R-:W-:Y:S01]  /*0300*/  IMAD.HI.U32 R10, R11, R15, R10 ;  /* 0x0000000f0b0a7227 */ /* 0x000fe200078e000a */
[----:B------:R-:W-:-:S03]  /*0310*/  ISETP.GE.AND P1, PT, R9, RZ, PT ;  /* 0x000000ff0900720c */ /* 0x000fc60003f26270 */
[----:B------:R-:W-:Y:S02]  /*0320*/  IMAD R11, R6, R6, RZ ;  /* 0x00000006060b7224 */ /* 0x000fe400078e02ff */
[----:B------:R-:W-:Y:S02]  /*0330*/  IMAD.MOV R15, RZ, RZ, -R12 ;  /* 0x000000ffff0f7224 */ /* 0x000fe400078e0a0c */
[----:B------:R-:W-:Y:S01]  /*0340*/  IMAD.HI.U32 R12, R10, R13, RZ ;  /* 0x0000000d0a0c7227 */ /* 0x000fe200078e00ff */
[----:B------:R-:W-:Y:S02]  /*0350*/  IABS R17, R11 ;  /* 0x0000000b00117213 */ /* 0x000fe40000000000 */
[----:B------:R-:W-:Y:S01]  /*0360*/  LOP3.LUT R11, R11, R4, RZ, 0x3c, !PT ;  /* 0x000000040b0b7212 */ /* 0x000fe200078e3cff */
[----:B------:R-:W-:Y:S02]  /*0370*/  IMAD.MOV.U32 R10, RZ, RZ, R19 ;  /* 0x000000ffff0a7224 */ /* 0x000fe400078e0013 */
[----:B------:R-:W-:Y:S01]  /*0380*/  IMAD R13, R12, R15, R13 ;  /* 0x0000000f0c0d7224 */ /* 0x000fe200078e020d */
[----:B------:R-:W-:Y:S01]  /*0390*/  ISETP.GE.AND P5, PT, R11, RZ, PT ;  /* 0x000000ff0b00720c */ /* 0x000fe20003fa6270 */
[----:B------:R-:W1:Y:S01]  /*03a0*/  I2F.RP R16, R10 ;  /* 0x0000000a00107306 */ /* 0x000e620000209400 */
[----:B------:R-:W-:Y:S01]  /*03b0*/  IMAD.MOV.U32 R15, RZ, RZ, R18 ;  /* 0x000000ffff0f7224 */ /* 0x000fe200078e0012 */
[----:B------:R-:W-:Y:S01]  /*03c0*/  IADD3 R11, PT, PT, R4, -0x1, RZ ;  /* 0xffffffff040b7810 */ /* 0x000fe20007ffe0ff */
[----:B------:R-:W-:Y:S01]  /*03d0*/  IMAD.HI.U32 R14, R14, R17, RZ ;  /* 0x000000110e0e7227 */ /* 0x000fe200078e00ff */
[----:B------:R-:W-:-:S03]  /*03e0*/  ISETP.GT.U32.AND P3, PT, R8, R13, PT ;  /* 0x0000000d0800720c */ /* 0x000fc60003f64070 */
[----:B------:R-:W-:Y:S02]  /*03f0*/  IMAD R15, R14, R15, R17 ;  /* 0x0000000f0e0f7224 */ /* 0x000fe400078e0211 */
[----:B------:R-:W-:-:S03]  /*0400*/  IMAD R11, R11, R7, -R6 ;  /* 0x000000070b0b7224 */ /* 0x000fc600078e0a06 */
[----:B------:R-:W-:Y:S01]  /*0410*/  ISETP.GT.U32.AND P4, PT, R0, R15, PT ;  /* 0x0000000f0000720c */ /* 0x000fe20003f84070 */
[----:B-1----:R-:W1:Y:S04]  /*0420*/  MUFU.RCP R16, R16 ;  /* 0x0000001000107308 */ /* 0x002e680000001000 */
[----:B------:R-:W-:Y:S02]  /*0430*/  @!P3 IMAD.IADD R13, R13, 0x1, -R8 ;  /* 0x000000010d0db824 */ /* 0x000fe400078e0a08 */
[----:B------:R-:W-:Y:S01]  /*0440*/  @!P3 VIADD R12, R12, 0x1 ;  /* 0x000000010c0cb836 */ /* 0x000fe20000000000 */
[----:B------:R-:W-:Y:S02]  /*0450*/  ISETP.NE.AND P3, PT, R6, RZ, PT ;  /* 0x000000ff0600720c */ /* 0x000fe40003f65270 */
[----:B------:R-:W-:-:S02]  /*0460*/  ISETP.GE.U32.AND P2, PT, R13, R8, PT ;  /* 0x000000080d00720c */ /* 0x000fc40003f46070 */
[----:B------:R-:W-:Y:S02]  /*0470*/  IABS R13, R7 ;  /* 0x00000007000d7213 */ /* 0x000fe40000000000 */
[-C--:B------:R-:W-:Y:S02]  /*0480*/  @!P4 IADD3 R15, PT, PT, R15, -R0.reuse, RZ ;  /* 0x800000000f0fc210 */ /* 0x080fe40007ffe0ff */
[----:B------:R-:W-:Y:S02]  /*0490*/  @!P4 IADD3 R14, PT, PT, R14, 0x1, RZ ;  /* 0x000000010e0ec810 */ /* 0x000fe40007ffe0ff */
[----:B------:R-:W-:Y:S01]  /*04a0*/  ISETP.GE.U32.AND P0, PT, R15, R0, PT ;  /* 0x000000000f00720c */ /* 0x000fe20003f06070 */
[----:B------:R-:W-:Y:S02]  /*04b0*/  VIADD R0, R6, 0xffffffff ;  /* 0xffffffff06007836 */ /* 0x000fe40000000000 */
[----:B-1----:R-:W-:Y:S02]  /*04c0*/  VIADD R9, R16, 0xffffffe ;  /* 0x0ffffffe10097836 */ /* 0x002fe40000000000 */
[----:B------:R-:W-:Y:S01]  /*04d0*/  @P2 VIADD R12, R12, 0x1 ;  /* 0x000000010c0c2836 */ /* 0x000fe20000000000 */
[----:B------:R-:W-:Y:S01]  /*04e0*/  ISETP.NE.AND P2, PT, R4, RZ, PT ;  /* 0x000000ff0400720c */ /* 0x000fe20003f45270 */
[----:B------:R-:W-:-:S02]  /*04f0*/  IMAD R5, R0, R4, -R5 ;  /* 0x0000000400057224 */ /* 0x000fc400078e0a05 */
[----:B------:R-:W1:Y:S01]  /*0500*/  F2I.FTZ.U32.TRUNC.NTZ R9, R9 ;  /* 0x0000000900097305 */ /* 0x000e62000021f000 */
[----:B------:R-:W-:Y:S01]  /*0510*/  @!P1 IMAD.MOV R12, RZ, RZ, -R12 ;  /* 0x000000ffff0c9224 */ /* 0x000fe200078e0a0c */
[----:B------:R-:W-:Y:S02]  /*0520*/  @!P3 LOP3.LUT R12, RZ, R6, RZ, 0x33, !PT ;  /* 0x00000006ff0cb212 */ /* 0x000fe400078e33ff */
[----:B------:R-:W-:-:S03]  /*0530*/  @P0 VIADD R14, R14, 0x1 ;  /* 0x000000010e0e0836 */ /* 0x000fc60000000000 */
[----:B------:R-:W-:Y:S02]  /*0540*/  IMAD.IADD R6, R12, 0x1, R5 ;  /* 0x000000010c067824 */ /* 0x000fe400078e0205 */
[----:B------:R-:W-:Y:S02]  /*0550*/  IMAD.MOV.U32 R8, RZ, RZ, R14 ;  /* 0x000000ffff087224 */ /* 0x000fe400078e000e */
[----:B------:R-:W-:Y:S01]  /*0560*/  IMAD R14, R4, R4, RZ ;  /* 0x00000004040e7224 */ /* 0x000fe200078e02ff */
[----:B------:R-:W-:Y:S01]  /*0570*/  IABS R12, R6 ;  /* 0x00000006000c7213 */ /* 0x000fe20000000000 */
[----:B------:R-:W-:Y:S01]  /*0580*/  @!P5 IMAD.MOV R8, RZ, RZ, -R8 ;  /* 0x000000ffff08d224 */ /* 0x000fe200078e0a08 */
[-C--:B------:R-:W-:Y:S02]  /*0590*/  @!P2 LOP3.LUT R8, RZ, R4.reuse, RZ, 0x33, !PT ;  /* 0x00000004ff08a212 */ /* 0x080fe400078e33ff */
[----:B-1----:R-:W-:Y:S01]  /*05a0*/  IADD3 R5, PT, PT, RZ, -R9, RZ ;  /* 0x80000009ff057210 */ /* 0x002fe20007ffe0ff */
[----:B------:R-:W1:Y:S01]  /*05b0*/  I2F.RP R15, R12 ;  /* 0x0000000c000f7306 */ /* 0x000e620000209400 */
[----:B------:R-:W-:Y:S01]  /*05c0*/  IADD3 R4, PT, PT, R6, R4, RZ ;  /* 0x0000000406047210 */ /* 0x000fe20007ffe0ff */
[----:B------:R-:W-:Y:S01]  /*05d0*/  IMAD.IADD R0, R8, 0x1, R11 ;  /* 0x0000000108007824 */ /* 0x000fe200078e020b */
[----:B------:R-:W-:Y:S01]  /*05e0*/  IABS R11, R14 ;  /* 0x0000000e000b7213 */ /* 0x000fe20000000000 */
[----:B------:R-:W-:Y:S01]  /*05f0*/  IMAD R5, R5, R10, RZ ;  /* 0x0000000a05057224 */ /* 0x000fe200078e02ff */
[----:B------:R-:W-:Y:S01]  /*0600*/  LOP3.LUT R14, R14, R7, RZ, 0x3c, !PT ;  /* 0x000000070e0e7212 */ /* 0x000fe200078e3cff */
[----:B------:R-:W-:Y:S01]  /*0610*/  IMAD.MOV.U32 R8, RZ, RZ, RZ ;  /* 0x000000ffff087224 */ /* 0x000fe200078e00ff */
[----:B------:R-:W-:-:S02]  /*0620*/  IABS R16, R0 ;  /* 0x0000000000107213 */ /* 0x000fc40000000000 */
[----:B------:R-:W-:Y:S01]  /*0630*/  ISETP.GE.AND P2, PT, R14, RZ, PT ;  /* 0x000000ff0e00720c */ /* 0x000fe20003f46270 */
[----:B------:R-:W-:-:S04]  /*0640*/  IMAD.HI.U32 R8, R9, R5, R8 ;  /* 0x0000000509087227 */ /* 0x000fc800078e0008 */
[----:B------:R-:W-:Y:S01]  /*0650*/  IMAD.MOV R9, RZ, RZ, -R13 ;  /* 0x000000ffff097224 */ /* 0x000fe200078e0a0d */
[----:B------:R-:W-:Y:S01]  /*0660*/  MOV R13, R16 ;  /* 0x00000010000d7202 */ /* 0x000fe20000000f00 */
[----:B------:R-:W-:Y:S01]  /*0670*/  IMAD.MOV.U32 R5, RZ, RZ, R11 ;  /* 0x000000ffff057224 */ /* 0x000fe200078e000b */
[----:B-1----:R-:W1:Y:S03]  /*0680*/  MUFU.RCP R15, R15 ;  /* 0x0000000f000f7308 */ /* 0x002e660000001000 */
[----:B------:R-:W-:-:S04]  /*0690*/  IMAD.HI.U32 R8, R8, R5, RZ ;  /* 0x0000000508087227 */ /* 0x000fc800078e00ff */
[----:B------:R-:W-:Y:S01]  /*06a0*/  IMAD R5, R8, R9, R5 ;  /* 0x0000000908057224 */ /* 0x000fe200078e0205 */
[----:B------:R-:W2:Y:S04]  /*06b0*/  I2F.RP R16, R13 ;  /* 0x0000000d00107306 */ /* 0x000ea80000209400 */
[----:B------:R-:W-:Y:S01]  /*06c0*/  ISETP.GT.U32.AND P1, PT, R10, R5, PT ;  /* 0x000000050a00720c */ /* 0x000fe20003f24070 */
[----:B-1----:R-:W-:Y:S02]  /*06d0*/  VIADD R9, R15, 0xffffffe ;  /* 0x0ffffffe0f097836 */ /* 0x002fe40000000000 */
[----:B------:R-:W-:Y:S01]  /*06e0*/  IMAD R15, R7, R7, RZ ;  /* 0x00000007070f7224 */ /* 0x000fe200078e02ff */
[----:B--2---:R-:W1:Y:S09]  /*06f0*/  MUFU.RCP R16, R16 ;  /* 0x0000001000107308 */ /* 0x004e720000001000 */
[----:B------:R-:W-:-:S02]  /*0700*/  @!P1 IMAD.IADD R5, R5, 0x1, -R10 ;  /* 0x0000000105059824 */ /* 0x000fc400078e0a0a */
[----:B------:R-:W-:Y:S01]  /*0710*/  @!P1 VIADD R8, R8, 0x1 ;  /* 0x0000000108089836 */ /* 0x000fe20000000000 */
[----:B------:R-:W-:Y:S02]  /*0720*/  ISETP.NE.AND P1, PT, R7, RZ, PT ;  /* 0x000000ff0700720c */ /* 0x000fe40003f25270 */
[----:B------:R-:W-:Y:S01]  /*0730*/  ISETP.GE.U32.AND P0, PT, R5, R10, PT ;  /* 0x0000000a0500720c */ /* 0x000fe20003f06070 */
[----:B------:R-:W2:Y:S01]  /*0740*/  F2I.FTZ.U32.TRUNC.NTZ R9, R9 ;  /* 0x0000000900097305 */ /* 0x000ea2000021f000 */
[----:B------:R-:W-:Y:S01]  /*0750*/  IMAD R5, R6, R7, -R4 ;  /* 0x0000000706057224 */ /* 0x000fe200078e0a04 */
[----:B-1----:R-:W-:-:S10]  /*0760*/  IADD3 R10, PT, PT, R16, 0xffffffe, RZ ;  /* 0x0ffffffe100a7810 */ /* 0x002fd40007ffe0ff */
[----:B------:R-:W-:Y:S01]  /*0770*/  @P0 VIADD R8, R8, 0x1 ;  /* 0x0000000108080836 */ /* 0x000fe20000000000 */
[----:B------:R1:W3:Y:S01]  /*0780*/  F2I.FTZ.U32.TRUNC.NTZ R11, R10 ;  /* 0x0000000a000b7305 */ /* 0x0002e2000021f000 */
[----:B--2---:R-:W-:Y:S02]  /*0790*/  IMAD.MOV R17, RZ, RZ, -R9 ;  /* 0x000000ffff117224 */ /* 0x004fe400078e0a09 */
[----:B------:R-:W-:Y:S01]  /*07a0*/  @!P2 IMAD.MOV R8, RZ, RZ, -R8 ;  /* 0x000000ffff08a224 */ /* 0x000fe200078e0a08 */
[----:B------:R-:W-:Y:S01]  /*07b0*/  @!P1 LOP3.LUT R8, RZ, R7, RZ, 0x33, !PT ;  /* 0x00000007ff089212 */ /* 0x000fe200078e33ff */
[----:B------:R-:W-:Y:S02]  /*07c0*/  IMAD R17, R17, R12, RZ ;  /* 0x0000000c11117224 */ /* 0x000fe400078e02ff */
[----:B------:R-:W-:Y:S01]  /*07d0*/  IMAD.IADD R7, R0, 0x1, R7 ;  /* 0x0000000100077824 */ /* 0x000fe200078e0207 */
[----:B------:R-:W-:Y:S01]  /*07e0*/  IADD3 R5, PT, PT, R8, R5, RZ ;  /* 0x0000000508057210 */ /* 0x000fe20007ffe0ff */
[----:B------:R-:W-:-:S02]  /*07f0*/  IMAD.MOV.U32 R8, RZ, RZ, RZ ;  /* 0x000000ffff087224 */ /* 0x000fc400078e00ff */
[----:B-1----:R-:W-:Y:S02]  /*0800*/  IMAD.MOV.U32 R10, RZ, RZ, RZ ;  /* 0x000000ffff0a7224 */ /* 0x002fe400078e00ff */
[----:B------:R-:W-:-:S04]  /*0810*/  IMAD.HI.U32 R8, R9, R17, R8 ;  /* 0x0000001109087227 */ /* 0x000fc800078e0008 */
[----:B---3--:R-:W-:Y:S02]  /*0820*/  IMAD.MOV R14, RZ, RZ, -R11 ;  /* 0x000000ffff0e7224 */ /* 0x008fe400078e0a0b */
[C---:B------:R-:W-:Y:S02]  /*0830*/  IMAD R9, R6.reuse, R6, RZ ;  /* 0x0000000606097224 */ /* 0x040fe400078e02ff */
[----:B------:R-:W-:Y:S02]  /*0840*/  IMAD.MOV.U32 R4, RZ, RZ, R14 ;  /* 0x000000ffff047224 */ /* 0x000fe400078e000e */
[-C--:B------:R-:W-:Y:S01]  /*0850*/  IMAD R7, R6, R0.reuse, -R7 ;  /* 0x0000000006077224 */ /* 0x080fe200078e0a07 */
[----:B------:R-:W-:Y:S01]  /*0860*/  IABS R18, R9 ;  /* 0x0000000900127213 */ /* 0x000fe20000000000 */
[----:B------:R-:W-:Y:S01]  /*0870*/  IMAD R17, R4, R13, RZ ;  /* 0x0000000d04117224 */ /* 0x000fe200078e02ff */
[----:B------:R-:W-:Y:S02]  /*0880*/  IABS R4, R15 ;  /* 0x0000000f00047213 */ /* 0x000fe40000000000 */
[----:B------:R-:W-:Y:S01]  /*0890*/  LOP3.LUT R9, R9, R0, RZ, 0x3c, !PT ;  /* 0x0000000009097212 */ /* 0x000fe200078e3cff */
[----:B------:R-:W-:Y:S01]  /*08a0*/  IMAD.HI.U32 R11, R11, R17, R10 ;  /* 0x000000110b0b7227 */ /* 0x000fe200078e000a */
[----:B------:R-:W-:-:S02]  /*08b0*/  IABS R10, R6 ;  /* 0x00000006000a7213 */ /* 0x000fc40000000000 */
[----:B------:R-:W-:Y:S01]  /*08c0*/  ISETP.GE.AND P2, PT, R9, RZ, PT ;  /* 0x000000ff0900720c */ /* 0x000fe20003f46270 */
[----:B------:R-:W-:Y:S01]  /*08d0*/  IMAD.MOV.U32 R17, RZ, RZ, R4 ;  /* 0x000000ffff117224 */ /* 0x000fe200078e0004 */
[----:B------:R-:W-:Y:S02]  /*08e0*/  IABS R4, R0 ;  /* 0x0000000000047213 */ /* 0x000fe40000000000 */
[----:B------:R-:W-:Y:S01]  /*08f0*/  IADD3 R14, PT, PT, RZ, -R10, RZ ;  /* 0x8000000aff0e7210 */ /* 0x000fe20007ffe0ff */
[----:B------:R-:W-:Y:S01]  /*0900*/  IMAD.HI.U32 R8, R8, R17, RZ ;  /* 0x0000001108087227 */ /* 0x000fe200078e00ff */
[----:B------:R-:W-:Y:S02]  /*0910*/  IABS R10, R5 ;  /* 0x00000005000a7213 */ /* 0x000fe40000000000 */
[----:B------:R-:W-:Y:S01]  /*0920*/  LOP3.LUT R15, R15, R6, RZ, 0x3c, !PT ;  /* 0x000000060f0f7212 */ /* 0x000fe200078e3cff */
[----:B------:R-:W-:Y:S01]  /*0930*/  IMAD.MOV R19, RZ, RZ, -R4 ;  /* 0x000000ffff137224 */ /* 0x000fe200078e0a04 */
[----:B------:R-:W1:Y:S01]  /*0940*/  I2F.RP R16, R10 ;  /* 0x0000000a00107306 */ /* 0x000e620000209400 */
[----:B------:R-:W-:Y:S01]  /*0950*/  IMAD.HI.U32 R4, R11, R18, RZ ;  /* 0x000000120b047227 */ /* 0x000fe200078e00ff */
[----:B------:R-:W-:-:S02]  /*0960*/  ISETP.GE.AND P1, PT, R15, RZ, PT ;  /* 0x000000ff0f00720c */ /* 0x000fc40003f26270 */
[----:B------:R-:W-:Y:S01]  /*0970*/  IABS R15, R5 ;  /* 0x00000005000f7213 */ /* 0x000fe20000000000 */
[----:B------:R-:W-:Y:S02]  /*0980*/  IMAD R11, R8, R14, R17 ;  /* 0x0000000e080b7224 */ /* 0x000fe400078e0211 */
[----:B------:R-:W-:-:S03]  /*0990*/  IMAD R14, R4, R19, R18 ;  /* 0x00000013040e7224 */ /* 0x000fc600078e0212 */
[----:B------:R-:W-:Y:S02]  /*09a0*/  ISETP.GT.U32.AND P4, PT, R12, R11, PT ;  /* 0x0000000b0c00720c */ /* 0x000fe40003f84070 */
[----:B------:R-:W-:Y:S01]  /*09b0*/  ISETP.GT.U32.AND P5, PT, R13, R14, PT ;  /* 0x0000000e0d00720c */ /* 0x000fe20003fa4070 */
[----:B-1----:R-:W1:Y:S10]  /*09c0*/  MUFU.RCP R16, R16 ;  /* 0x0000001000107308 */ /* 0x002e740000001000 */
[----:B------:R-:W-:-:S02]  /*09d0*/  @!P4 IMAD.IADD R11, R11, 0x1, -R12 ;  /* 0x000000010b0bc824 */ /* 0x000fc400078e0a0c */
[----:B------:R-:W-:Y:S02]  /*09e0*/  @!P5 IMAD.IADD R14, R14, 0x1, -R13 ;  /* 0x000000010e0ed824 */ /* 0x000fe400078e0a0d */
[----:B------:R-:W-:Y:S01]  /*09f0*/  @!P4 VIADD R8, R8, 0x1 ;  /* 0x000000010808c836 */ /* 0x000fe20000000000 */
[----:B------:R-:W-:Y:S01]  /*0a00*/  ISETP.GE.U32.AND P3, PT, R11, R12, PT ;  /* 0x0000000c0b00720c */ /* 0x000fe20003f66070 */
[----:B------:R-:W-:Y:S01]  /*0a10*/  @!P5 VIADD R4, R4, 0x1 ;  /* 0x000000010404d836 */ /* 0x000fe20000000000 */
[----:B------:R-:W-:Y:S01]  /*0a20*/  ISETP.GE.U32.AND P0, PT, R14, R13, PT ;  /* 0x0000000d0e00720c */ /* 0x000fe20003f06070 */
[----:B------:R-:W-:Y:S01]  /*0a30*/  IMAD R14, R0, R0, RZ ;  /* 0x00000000000e7224 */ /* 0x000fe200078e02ff */
[----:B-1----:R-:W-:Y:S02]  /*0a40*/  IADD3 R9, PT, PT, R16, 0xffffffe, RZ ;  /* 0x0ffffffe10097810 */ /* 0x002fe40007ffe0ff */
[----:B------:R-:W-:Y:S02]  /*0a50*/  ISETP.NE.AND P4, PT, R6, RZ, PT ;  /* 0x000000ff0600720c */ /* 0x000fe40003f85270 */
[----:B------:R-:W-:-:S02]  /*0a60*/  IABS R12, R14 ;  /* 0x0000000e000c7213 */ /* 0x000fc40000000000 */
[----:B------:R-:W1:Y:S01]  /*0a70*/  F2I.FTZ.U32.TRUNC.NTZ R9, R9 ;  /* 0x0000000900097305 */ /* 0x000e62000021f000 */
[-C--:B------:R-:W-:Y:S02]  /*0a80*/  LOP3.LUT R14, R14, R5.reuse, RZ, 0x3c, !PT ;  /* 0x000000050e0e7212 */ /* 0x080fe400078e3cff */
[----:B------:R-:W-:Y:S01]  /*0a90*/  @P3 VIADD R8, R8, 0x1 ;  /* 0x0000000108083836 */ /* 0x000fe20000000000 */
[----:B------:R-:W-:Y:S02]  /*0aa0*/  ISETP.NE.AND P3, PT, R0, RZ, PT ;  /* 0x000000ff0000720c */ /* 0x000fe40003f65270 */
[----:B------:R-:W-:Y:S01]  /*0ab0*/  @P0 IADD3 R4, PT, PT, R4, 0x1, RZ ;  /* 0x0000000104040810 */ /* 0x000fe20007ffe0ff */
[----:B------:R-:W-:Y:S02]  /*0ac0*/  @!P1 IMAD.MOV R8, RZ, RZ, -R8 ;  /* 0x000000ffff089224 */ /* 0x000fe400078e0a08 */
[----:B------:R-:W-:Y:S02]  /*0ad0*/  @!P4 LOP3.LUT R8, RZ, R6, RZ, 0x33, !PT ;  /* 0x00000006ff08c212 */ /* 0x000fe400078e33ff */
[----:B------:R-:W-:Y:S01]  /*0ae0*/  @!P2 IMAD.MOV R4, RZ, RZ, -R4 ;  /* 0x000000ffff04a224 */ /* 0x000fe200078e0a04 */
[----:B------:R-:W-:Y:S01]  /*0af0*/  ISETP.GE.AND P2, PT, R14, RZ, PT ;  /* 0x000000ff0e00720c */ /* 0x000fe20003f46270 */
[----:B------:R-:W-:Y:S01]  /*0b00*/  IMAD R14, R5, R5, RZ ;  /* 0x00000005050e7224 */ /* 0x000fe200078e02ff */
[----:B-1----:R-:W-:Y:S01]  /*0b10*/  IADD3 R13, PT, PT, RZ, -R9, RZ ;  /* 0x80000009ff0d7210 */ /* 0x002fe20007ffe0ff */
[----:B------:R-:W-:-:S02]  /*0b20*/  IMAD.IADD R7, R8, 0x1, R7 ;  /* 0x0000000108077824 */ /* 0x000fc400078e0207 */
[----:B------:R-:W-:Y:S01]  /*0b30*/  @!P3 LOP3.LUT R4, RZ, R0, RZ, 0x33, !PT ;  /* 0x00000000ff04b212 */ /* 0x000fe200078e33ff */
[----:B------:R-:W-:Y:S02]  /*0b40*/  IMAD.MOV.U32 R8, RZ, RZ, RZ ;  /* 0x000000ffff087224 */ /* 0x000fe400078e00ff */
[----:B------:R-:W-:Y:S01]  /*0b50*/  IMAD R13, R13, R10, RZ ;  /* 0x0000000a0d0d7224 */ /* 0x000fe200078e02ff */
[----:B------:R-:W-:Y:S02]  /*0b60*/  IADD3 R4, PT, PT, R4, -R6, -R5 ;  /* 0x8000000604047210 */ /* 0x000fe40007ffe805 */
[----:B------:R-:W-:Y:S01]  /*0b70*/  IABS R6, R7 ;  /* 0x0000000700067213 */ /* 0x000fe20000000000 */
[----:B------:R-:W-:Y:S01]  /*0b80*/  IMAD.HI.U32 R8, R9, R13, R8 ;  /* 0x0000000d09087227 */ /* 0x000fe200078e0008 */
[----:B------:R-:W-:Y:S02]  /*0b90*/  IADD3 R13, PT, PT, RZ, -R15, RZ ;  /* 0x8000000fff0d7210 */ /* 0x000fe40007ffe0ff */
[----:B------:R-:W1:Y:S01]  /*0ba0*/  I2F.RP R11, R6 ;  /* 0x00000006000b7306 */ /* 0x000e620000209400 */
[----:B------:R-:W-:-:S02]  /*0bb0*/  IMAD R4, R0, R5, R4 ;  /* 0x0000000500047224 */ /* 0x000fc400078e0204 */
[----:B------:R-:W-:-:S03]  /*0bc0*/  IMAD.MOV.U32 R9, RZ, RZ, R12 ;  /* 0x000000ffff097224 */ /* 0x000fc600078e000c */
[----:B------:R-:W-:Y:S01]  /*0bd0*/  IABS R16, R4 ;  /* 0x0000000400107213 */ /* 0x000fe20000000000 */
[----:B------:R-:W-:-:S04]  /*0be0*/  IMAD.HI.U32 R8, R8, R9, RZ ;  /* 0x0000000908087227 */ /* 0x000fc800078e00ff */
[----:B------:R-:W-:Y:S01]  /*0bf0*/  IMAD.MOV.U32 R12, RZ, RZ, R16 ;  /* 0x000000ffff0c7224 */ /* 0x000fe200078e0010 */
[----:B------:R-:W-:Y:S01]  /*0c00*/  IABS R16, R7 ;  /* 0x0000000700107213 */ /* 0x000fe20000000000 */
[----:B------:R-:W-:Y:S02]  /*0c10*/  IMAD R9, R8, R13, R9 ;  /* 0x0000000d08097224 */ /* 0x000fe400078e0209 */
[----:B------:R-:W2:Y:S03]  /*0c20*/  I2F.RP R15, R12 ;  /* 0x0000000c000f7306 */ /* 0x000ea60000209400 */
[----:B------:R-:W-:-:S05]  /*0c30*/  ISETP.GT.U32.AND P1, PT, R10, R9, PT ;  /* 0x000000090a00720c */ /* 0x000fca0003f24070 */
[----:B-1----:R-:W1:Y:S08]  /*0c40*/  MUFU.RCP R11, R11 ;  /* 0x0000000b000b7308 */ /* 0x002e700000001000 */
[----:B--2---:R-:W2:Y:S01]  /*0c50*/  MUFU.RCP R15, R15 ;  /* 0x0000000f000f7308 */ /* 0x004ea20000001000 */
[----:B------:R-:W-:Y:S02]  /*0c60*/  @!P1 IMAD.IADD R9, R9, 0x1, -R10 ;  /* 0x0000000109099824 */ /* 0x000fe400078e0a0a */
[----:B------:R-:W-:Y:S01]  /*0c70*/  @!P1 VIADD R8, R8, 0x1 ;  /* 0x0000000108089836 */ /* 0x000fe20000000000 */
[----:B------:R-:W-:-:S02]  /*0c80*/  ISETP.NE.AND P1, PT, R5, RZ, PT ;  /* 0x000000ff0500720c */ /* 0x000fc40003f25270 */
[----:B------:R-:W-:Y:S01]  /*0c90*/  ISETP.GE.U32.AND P0, PT, R9, R10, PT ;  /* 0x0000000a0900720c */ /* 0x000fe20003f06070 */
[----:B-1----:R-:W-:-:S04]  /*0ca0*/  VIADD R13, R11, 0xffffffe ;  /* 0x0ffffffe0b0d7836 */ /* 0x002fc80000000000 */
[----:B------:R-:W1:Y:S01]  /*0cb0*/  F2I.FTZ.U32.TRUNC.NTZ R9, R13 ;  /* 0x0000000d00097305 */ /* 0x000e62000021f000 */
[----:B--2---:R-:W-:-:S07]  /*0cc0*/  IADD3 R10, PT, PT, R15, 0xffffffe, RZ ;  /* 0x0ffffffe0f0a7810 */ /* 0x004fce0007ffe0ff */
[----:B------:R-:W-:Y:S01]  /*0cd0*/  @P0 VIADD R8, R8, 0x1 ;  /* 0x0000000108080836 */ /* 0x000fe20000000000 */
[----:B------:R-:W-:Y:S01]  /*0ce0*/  IABS R15, R14 ;  /* 0x0000000e000f7213 */ /* 0x000fe20000000000 */
[----:B------:R2:W3:Y:S01]  /*0cf0*/  F2I.FTZ.U32.TRUNC.NTZ R11, R10 ;  /* 0x0000000a000b7305 */ /* 0x0004e2000021f000 */
[----:B------:R-:W-:Y:S02]  /*0d00*/  LOP3.LUT R14, R14, R7, RZ, 0x3c, !PT ;  /* 0x000000070e0e7212 */ /* 0x000fe400078e3cff */
[----:B------:R-:W-:Y:S02]  /*0d10*/  @!P2 IADD3 R8, PT, PT, -R8, RZ, RZ ;  /* 0x000000ff0808a210 */ /* 0x000fe40007ffe1ff */
[----:B------:R-:W-:Y:S01]  /*0d20*/  @!P1 LOP3.LUT R8, RZ, R5, RZ, 0x33, !PT ;  /* 0x00000005ff089212 */ /* 0x000fe200078e33ff */
[----:B-1----:R-:W-:Y:S01]  /*0d30*/  IMAD.MOV R13, RZ, RZ, -R9 ;  /* 0x000000ffff0d7224 */ /* 0x002fe200078e0a09 */
[----:B------:R-:W-:Y:S01]  /*0d40*/  ISETP.GE.AND P1, PT, R14, RZ, PT ;  /* 0x000000ff0e00720c */ /* 0x000fe20003f26270 */
[----:B--2---:R-:W-:Y:S01]  /*0d50*/  IMAD.MOV.U32 R10, RZ, RZ, RZ ;  /* 0x000000ffff0a7224 */ /* 0x004fe200078e00ff */
[----:B------:R-:W-:Y:S01]  /*0d60*/  IADD3 R0, PT, PT, R8, -R0, -R7 ;  /* 0x8000000008007210 */ /* 0x000fe20007ffe807 */
[----:B------:R-:W-:-:S02]  /*0d70*/  IMAD R13, R13, R6, RZ ;  /* 0x000000060d0d7224 */ /* 0x000fc400078e02ff */
[----:B------:R-:W-:Y:S02]  /*0d80*/  IMAD.MOV.U32 R8, RZ, RZ, RZ ;  /* 0x000000ffff087224 */ /* 0x000fe400078e00ff */
[----:B---3--:R-:W-:Y:S02]  /*0d90*/  IMAD.MOV R17, RZ, RZ, -R11 ;  /* 0x000000ffff117224 */ /* 0x008fe400078e0a0b */
[----:B------:R-:W-:-:S04]  /*0da0*/  IMAD.HI.U32 R8, R9, R13, R8 ;  /* 0x0000000d09087227 */ /* 0x000fc800078e0008 */
[----:B------:R-:W-:Y:S02]  /*0db0*/  IMAD R13, R17, R12, RZ ;  /* 0x0000000c110d7224 */ /* 0x000fe400078e02ff */
[----:B------:R-:W-:Y:S02]  /*0dc0*/  IMAD R9, R7, R7, RZ ;  /* 0x0000000707097224 */ /* 0x000fe400078e02ff */
[----:B------:R-:W-:Y:S01]  /*0dd0*/  IMAD.HI.U32 R13, R11, R13, R10 ;  /* 0x0000000d0b0d7227 */ /* 0x000fe200078e000a */
[----:B------:R-:W-:Y:S02]  /*0de0*/  MOV R11, R15 ;  /* 0x0000000f000b7202 */ /* 0x000fe40000000f00 */
[----:B------:R-:W-:Y:S01]  /*0df0*/  IABS R18, R9 ;  /* 0x0000000900127213 */ /* 0x000fe20000000000 */
[----:B------:R-:W-:Y:S01]  /*0e00*/  IMAD.MOV R15, RZ, RZ, -R16 ;  /* 0x000000ffff0f7224 */ /* 0x000fe200078e0a10 */
[-C--:B------:R-:W-:Y:S01]  /*0e10*/  IABS R16, R4.reuse ;  /* 0x0000000400107213 */ /* 0x080fe20000000000 */
[----:B------:R-:W-:Y:S01]  /*0e20*/  IMAD R0, R5, R7, R0 ;  /* 0x0000000705007224 */ /* 0x000fe200078e0200 */
[----:B------:R-:W-:Y:S01]  /*0e30*/  LOP3.LUT R9, R9, R4, RZ, 0x3c, !PT ;  /* 0x0000000409097212 */ /* 0x000fe200078e3cff */
[----:B------:R-:W-:-:S03]  /*0e40*/  IMAD.HI.U32 R8, R8, R11, RZ ;  /* 0x0000000b08087227 */ /* 0x000fc600078e00ff */
[-C--:B------:R-:W-:Y:S01]  /*0e50*/  IABS R10, R0.reuse ;  /* 0x00000000000a7213 */ /* 0x080fe20000000000 */
[----:B------:R-:W-:Y:S01]  /*0e60*/  IMAD.MOV R17, RZ, RZ, -R16 ;  /* 0x000000ffff117224 */ /* 0x000fe200078e0a10 */
[----:B------:R-:W-:Y:S01]  /*0e70*/  ISETP.GE.AND P5, PT, R9, RZ, PT ;  /* 0x000000ff0900720c */ /* 0x000fe20003fa6270 */
[----:B------:R-:W-:Y:S01]  /*0e80*/  IMAD R11, R8, R15, R11 ;  /* 0x0000000f080b7224 */ /* 0x000fe200078e020b */
[----:B------:R-:W1:Y:S01]  /*0e90*/  I2F.RP R16, R10 ;  /* 0x0000000a00107306 */ /* 0x000e620000209400 */
[----:B------:R-:W-:Y:S01]  /*0ea0*/  IMAD.MOV.U32 R15, RZ, RZ, R17 ;  /* 0x000000ffff0f7224 */ /* 0x000fe200078e0011 */
[----:B------:R-:W-:Y:S01]  /*0eb0*/  IABS R14, R0 ;  /* 0x00000000000e7213 */ /* 0x000fe20000000000 */
[----:B------:R-:W-:Y:S01]  /*0ec0*/  IMAD.HI.U32 R13, R13, R18, RZ ;  /* 0x000000120d0d7227 */ /* 0x000fe200078e00ff */
[----:B------:R-:W-:-:S03]  /*0ed0*/  ISETP.GT.U32.AND P3, PT, R6, R11, PT ;  /* 0x0000000b0600720c */ /* 0x000fc60003f64070 */
[----:B------:R-:W-:-:S05]  /*0ee0*/  IMAD R15, R13, R15, R18 ;  /* 0x0000000f0d0f7224 */ /* 0x000fca00078e0212 */
[----:B------:R-:W-:Y:S01]  /*0ef0*/  ISETP.GT.U32.AND P4, PT, R12, R15, PT ;  /* 0x0000000f0c00720c */ /* 0x000fe20003f84070 */
[----:B-1----:R-:W1:Y:S04]  /*0f00*/  MUFU.RCP R16, R16 ;  /* 0x0000001000107308 */ /* 0x002e680000001000 */
[-C--:B------:R-:W-:Y:S01]  /*0f10*/  @!P3 IADD3 R11, PT, PT, R11, -R6.reuse, RZ ;  /* 0x800000060b0bb210 */ /* 0x080fe20007ffe0ff */
[----:B------:R-:W-:Y:S01]  /*0f20*/  @!P3 VIADD R8, R8, 0x1 ;  /* 0x000000010808b836 */ /* 0x000fe20000000000 */
[----:B------:R-:W-:Y:S02]  /*0f30*/  ISETP.NE.AND P3, PT, R7, RZ, PT ;  /* 0x000000ff0700720c */ /* 0x000fe40003f65270 */
[----:B------:R-:W-:-:S04]  /*0f40*/  ISETP.GE.U32.AND P2, PT, R11, R6, PT ;  /* 0x000000060b00720c */ /* 0x000fc80003f46070 */
[----:B------:R-:W-:Y:S02]  /*0f50*/  @!P4 IMAD.IADD R15, R15, 0x1, -R12 ;  /* 0x000000010f0fc824 */ /* 0x000fe400078e0a0c */
[----:B------:R-:W-:-:S03]  /*0f60*/  @!P4 VIADD R13, R13, 0x1 ;  /* 0x000000010d0dc836 */ /* 0x000fc60000000000 */
[----:B------:R-:W-:Y:S01]  /*0f70*/  ISETP.GE.U32.AND P0, PT, R15, R12, PT ;  /* 0x0000000c0f00720c */ /* 0x000fe20003f06070 */
[----:B-1----:R-:W-:-:S03]  /*0f80*/  VIADD R12, R16, 0xffffffe ;  /* 0x0ffffffe100c7836 */ /* 0x002fc60000000000 */
[----:B------:R-:W-:Y:S01]  /*0f90*/  @P2 IADD3 R8, PT, PT, R8, 0x1, RZ ;  /* 0x0000000108082810 */ /* 0x000fe20007ffe0ff */
[----:B------:R-:W1:Y:S01]  /*0fa0*/  F2I.FTZ.U32.TRUNC.NTZ R9, R12 ;  /* 0x0000000c00097305 */ /* 0x000e62000021f000 */
[----:B------:R-:W-:-:S03]  /*0fb0*/  ISETP.NE.AND P2, PT, R4, RZ, PT ;  /* 0x000000ff0400720c */ /* 0x000fc60003f45270 */
[----:B------:R-:W-:Y:S01]  /*0fc0*/  @!P1 IMAD.MOV R8, RZ, RZ, -R8 ;  /* 0x000000ffff089224 */ /* 0x000fe200078e0a08 */
[----:B------:R-:W-:-:S03]  /*0fd0*/  @!P3 LOP3.LUT R8, RZ, R7, RZ, 0x33, !PT ;  /* 0x00000007ff08b212 */ /* 0x000fc600078e33ff */
[----:B------:R-:W-:Y:S01]  /*0fe0*/  @P0 VIADD R13, R13, 0x1 ;  /* 0x000000010d0d0836 */ /* 0x000fe20000000000 */
[----:B------:R-:W-:Y:S01]  /*0ff0*/  IADD3 R11, PT, PT, R8, -R5, -R4 ;  /* 0x80000005080b7210 */ /* 0x000fe20007ffe804 */
[----:B------:R-:W-:-:S03]  /*1000*/  IMAD.MOV.U32 R8, RZ, RZ, RZ ;  /* 0x000000ffff087224 */ /* 0x000fc600078e00ff */
[----:B------:R-:W-:Y:S01]  /*1010*/  MOV R6, R13 ;  /* 0x0000000d00067202 */ /* 0x000fe20000000f00 */
[-C--:B------:R-:W-:Y:S02]  /*1020*/  IMAD R11, R7, R4.reuse, R11 ;  /* 0x00000004070b7224 */ /* 0x080fe400078e020b */
[----:B-1----:R-:W-:Y:S02]  /*1030*/  IMAD.MOV R15, RZ, RZ, -R9 ;  /* 0x000000ffff0f7224 */ /* 0x002fe400078e0a09 */
[----:B------:R-:W-:Y:S01]  /*1040*/  @!P5 IMAD.MOV R6, RZ, RZ, -R6 ;  /* 0x000000ffff06d224 */ /* 0x000fe200078e0a06 */
[-C--:B------:R-:W-:Y:S01]  /*1050*/  @!P2 LOP3.LUT R6, RZ, R4.reuse, RZ, 0x33, !PT ;  /* 0x00000004ff06a212 */ /* 0x080fe200078e33ff */
[----:B------:R-:W-:-:S03]  /*1060*/  IMAD R13, R4, R4, RZ ;  /* 0x00000004040d7224 */ /* 0x000fc600078e02ff */
[----:B------:R-:W-:Y:S01]  /*1070*/  IADD3 R5, PT, PT, R6, -R7, -R0 ;  /* 0x8000000706057210 */ /* 0x000fe20007ffe800 */
[----:B------:R-:W-:Y:S01]  /*1080*/  IMAD R7, R15, R10, RZ ;  /* 0x0000000a0f077224 */ /* 0x000fe200078e02ff */
[----:B------:R-:W-:Y:S02]  /*1090*/  IABS R15, R11 ;  /* 0x0000000b000f7213 */ /* 0x000fe40000000000 */
[----:B------:R-:W-:Y:S01]  /*10a0*/  IABS R12, R13 ;  /* 0x0000000d000c7213 */ /* 0x000fe20000000000 */
[----:B------:R-:W-:Y:S02]  /*10b0*/  IMAD R5, R4, R0, R5 ;  /* 0x0000000004057224 */ /* 0x000fe400078e0205 */
[----:B------:R-:W-:Y:S01]  /*10c0*/  IMAD.HI.U32 R6, R9, R7, R8 ;  /* 0x0000000709067227 */ /* 0x000fe200078e0008 */
[----:B------:R-:W-:Y:S02]  /*10d0*/  MOV R9, R15 ;  /* 0x0000000f00097202 */ /* 0x000fe40000000f00 */
[----:B------:R-:W-:Y:S01]  /*10e0*/  IABS R8, R5 ;  /* 0x0000000500087213 */ /* 0x000fe20000000000 */
[----:B------:R-:W-:-:S02]  /*10f0*/  IMAD.MOV.U32 R7, RZ, RZ, R12 ;  /* 0x000000ffff077224 */ /* 0x000fc400078e000c */
[----:B------:R-:W-:Y:S01]  /*1100*/  IMAD.MOV R12, RZ, RZ, -R14 ;  /* 0x000000ffff0c7224 */ /* 0x000fe200078e0a0e */
[----:B------:R-:W1:Y:S01]  /*1110*/  I2F.RP R15, R8 ;  /* 0x00000008000f7306 */ /* 0x000e620000209400 */
[----:B------:R-:W-:-:S04]  /*1120*/  IMAD.HI.U32 R6, R6, R7, RZ ;  /* 0x0000000706067227 */ /* 0x000fc800078e00ff */
[----:B------:R-:W-:-:S03]  /*1130*/  IMAD R7, R6, R12, R7 ;  /* 0x0000000c06077224 */ /* 0x000fc600078e0207 */
[----:B------:R-:W2:Y:S02]  /*1140*/  I2F.RP R14, R9 ;  /* 0x00000009000e7306 */ /* 0x000ea40000209400 */
[----:B------:R-:W-:-:S06]  /*1150*/  ISETP.GT.U32.AND P1, PT, R10, R7, PT ;  /* 0x000000070a00720c */ /* 0x000fcc0003f24070 */
[----:B-1----:R-:W1:Y:S07]  /*1160*/  MUFU.RCP R15, R15 ;  /* 0x0000000f000f7308 */ /* 0x002e6e0000001000 */
[----:B------:R-:W-:Y:S01]  /*1170*/  @!P1 IMAD.IADD R7, R7, 0x1, -R10 ;  /* 0x0000000107079824 */ /* 0x000fe200078e0a0a */
[----:B--2---:R-:W2:Y:S01]  /*1180*/  MUFU.RCP R14, R14 ;  /* 0x0000000e000e7308 */ /* 0x004ea20000001000 */
[----:B------:R-:W-:Y:S01]  /*1190*/  @!P1 VIADD R6, R6, 0x1 ;  /* 0x0000000106069836 */ /* 0x000fe20000000000 */
[----:B------:R-:W-:-:S02]  /*11a0*/  ISETP.NE.AND P1, PT, R0, RZ, PT ;  /* 0x000000ff0000720c */ /* 0x000fc40003f25270 */
[----:B------:R-:W-:Y:S01]  /*11b0*/  ISETP.GE.U32.AND P0, PT, R7, R10, PT ;  /* 0x0000000a0700720c */ /* 0x000fe20003f06070 */
[-C--:B------:R-:W-:Y:S01]  /*11c0*/  IMAD R10, R0, R0.reuse, RZ ;  /* 0x00000000000a7224 */ /* 0x080fe200078e02ff */
[----:B------:R-:W-:-:S04]  /*11d0*/  LOP3.LUT R7, R13, R0, RZ, 0x3c, !PT ;  /* 0x000000000d077212 */ /* 0x000fc800078e3cff */
[----:B------:R-:W-:Y:S01]  /*11e0*/  ISETP.GE.AND P2, PT, R7, RZ, PT ;  /* 0x000000ff0700720c */ /* 0x000fe20003f46270 */
[----:B-1----:R-:W-:Y:S01]  /*11f0*/  VIADD R7, R15, 0xffffffe ;  /* 0x0ffffffe0f077836 */ /* 0x002fe20000000000 */
[----:B--2---:R-:W-:-:S05]  /*1200*/  IADD3 R12, PT, PT, R14, 0xffffffe, RZ ;  /* 0x0ffffffe0e0c7810 */ /* 0x004fca0007ffe0ff */
[----:B------:R-:W1:Y:S01]  /*1210*/  F2I.FTZ.U32.TRUNC.NTZ R7, R7 ;  /* 0x0000000700077305 */ /* 0x000e62000021f000 */
[----:B------:R-:W-:-:S05]  /*1220*/  @P0 VIADD R6, R6, 0x1 ;  /* 0x0000000106060836 */ /* 0x000fca0000000000 */
[----:B------:R-:W-:Y:S01]  /*1230*/  @!P2 IMAD.MOV R6, RZ, RZ, -R6 ;  /* 0x000000ffff06a224 */ /* 0x000fe200078e0a06 */
[----:B------:R-:W-:Y:S01]  /*1240*/  @!P1 LOP3.LUT R6, RZ, R0, RZ, 0x33, !PT ;  /* 0x00000000ff069212 */ /* 0x000fe200078e33ff */
[----:B------:R2:W3:Y:S03]  /*1250*/  F2I.FTZ.U32.TRUNC.NTZ R13, R12 ;  /* 0x0000000c000d7305 */ /* 0x0004e6000021f000 */
[----:B------:R-:W-:Y:S02]  /*1260*/  IADD3 R4, PT, PT, R6, -R4, -R11 ;  /* 0x8000000406047210 */ /* 0x000fe40007ffe80b */
[----:B------:R-:W-:Y:S01]  /*1270*/  IABS R6, R11 ;  /* 0x0000000b00067213 */ /* 0x000fe20000000000 */
[----:B-1----:R-:W-:-:S03]  /*1280*/  IMAD.MOV R17, RZ, RZ, -R7 ;  /* 0x000000ffff117224 */ /* 0x002fc600078e0a07 */
[----:B------:R-:W-:Y:S01]  /*1290*/  IADD3 R16, PT, PT, RZ, -R6, RZ ;  /* 0x80000006ff107210 */ /* 0x000fe20007ffe0ff */
[----:B--2---:R-:W-:Y:S02]  /*12a0*/  IMAD.MOV.U32 R12, RZ, RZ, RZ ;  /* 0x000000ffff0c7224 */ /* 0x004fe400078e00ff */
[----:B------:R-:W-:Y:S02]  /*12b0*/  IMAD.MOV.U32 R6, RZ, RZ, RZ ;  /* 0x000000ffff067224 */ /* 0x000fe400078e00ff */
[----:B------:R-:W-:Y:S01]  /*12c0*/  IMAD R4, R0, R11, R4 ;  /* 0x0000000b00047224 */ /* 0x000fe200078e0204 */
[----:B---3--:R-:W-:-:S05]  /*12d0*/  IADD3 R14, PT, PT, RZ, -R13, RZ ;  /* 0x8000000dff0e7210 */ /* 0x008fca0007ffe0ff */
[----:B------:R-:W-:Y:S01]  /*12e0*/  IMAD R15, R14, R9, RZ ;  /* 0x000000090e0f7224 */ /* 0x000fe200078e02ff */
[----:B------:R-:W-:Y:S02]  /*12f0*/  IABS R14, R10 ;  /* 0x0000000a000e7213 */ /* 0x000fe40000000000 */
[----:B------:R-:W-:Y:S01]  /*1300*/  LOP3.LUT R10, R10, R11, RZ, 0x3c, !PT ;  /* 0x0000000b0a0a7212 */ /* 0x000fe200078e3cff */
[----:B------:R-:W-:-:S03]  /*1310*/  IMAD.HI.U32 R13, R13, R15, R12 ;  /* 0x0000000f0d0d7227 */ /* 0x000fc600078e000c */
[----:B------:R-:W-:Y:S01]  /*1320*/  ISETP.GE.AND P1, PT, R10, RZ, PT ;  /* 0x000000ff0a00720c */ /* 0x000fe20003f26270 */
[----:B------:R-:W-:Y:S01]  /*1330*/  IMAD R15, R17, R8, RZ ;  /* 0x00000008110f7224 */ /* 0x000fe200078e02ff */
[----:B------:R-:W-:Y:S01]  /*1340*/  IABS R17, R5 ;  /* 0x0000000500117213 */ /* 0x000fe20000000000 */
[----:B------:R-:W-:Y:S02]  /*1350*/  IMAD R12, R11, R11, RZ ;  /* 0x0000000b0b0c7224 */ /* 0x000fe400078e02ff */
[----:B------:R-:W-:-:S03]  /*1360*/  IMAD.HI.U32 R6, R7, R15, R6 ;  /* 0x0000000f07067227 */ /* 0x000fc600078e0006 */
[----:B------:R-:W-:Y:S01]  /*1370*/  IABS R15, R12 ;  /* 0x0000000c000f7213 */ /* 0x000fe20000000000 */
[----:B------:R-:W-:Y:S01]  /*1380*/  IMAD.MOV.U32 R7, RZ, RZ, R16 ;  /* 0x000000ffff077224 */ /* 0x000fe200078e0010 */
[----:B------:R-:W-:Y:S01]  /*1390*/  LOP3.LUT R12, R12, R5, RZ, 0x3c, !PT ;  /* 0x000000050c0c7212 */ /* 0x000fe200078e3cff */
[----:B------:R-:W-:-:S03]  /*13a0*/  IMAD.HI.U32 R13, R13, R14, RZ ;  /* 0x0000000e0d0d7227 */ /* 0x000fc600078e00ff */
[----:B------:R-:W-:Y:S01]  /*13b0*/  ISETP.GE.AND P5, PT, R12, RZ, PT ;  /* 0x000000ff0c00720c */ /* 0x000fe20003fa6270 */
[----:B------:R-:W-:Y:S02]  /*13c0*/  IMAD R14, R13, R7, R14 ;  /* 0x000000070d0e7224 */ /* 0x000fe400078e020e */
[----:B------:R-:W-:Y:S02]  /*13d0*/  IMAD.MOV R16, RZ, RZ, -R17 ;  /* 0x000000ffff107224 */ /* 0x000fe400078e0a11 */
[----:B------:R-:W-:Y:S01]  /*13e0*/  IMAD.HI.U32 R7, R6, R15, RZ ;  /* 0x0000000f06077227 */ /* 0x000fe200078e00ff */
[----:B------:R-:W-:Y:S02]  /*13f0*/  ISETP.GT.U32.AND P3, PT, R9, R14, PT ;  /* 0x0000000e0900720c */ /* 0x000fe40003f64070 */
[----:B------:R-:W-:Y:S01]  /*1400*/  IABS R6, R4 ;  /* 0x0000000400067213 */ /* 0x000fe20000000000 */
[----:B------:R-:W-:-:S03]  /*1410*/  IMAD R15, R7, R16, R15 ;  /* 0x00000010070f7224 */ /* 0x000fc600078e020f */
[----:B------:R-:W1:Y:S02]  /*1420*/  I2F.RP R16, R6 ;  /* 0x0000000600107306 */ /* 0x000e640000209400 */
[----:B------:R-:W-:-:S05]  /*1430*/  ISETP.GT.U32.AND P4, PT, R8, R15, PT ;  /* 0x0000000f0800720c */ /* 0x000fca0003f84070 */
[-C--:B------:R-:W-:Y:S01]  /*1440*/  @!P3 IADD3 R14, PT, PT, R14, -R9.reuse, RZ ;  /* 0x800000090e0eb210 */ /* 0x080fe20007ffe0ff */
[----:B------:R-:W-:Y:S01]  /*1450*/  @!P3 VIADD R13, R13, 0x1 ;  /* 0x000000010d0db836 */ /* 0x000fe20000000000 */
[----:B------:R-:W-:Y:S02]  /*1460*/  ISETP.NE.AND P3, PT, R11, RZ, PT ;  /* 0x000000ff0b00720c */ /* 0x000fe40003f65270 */
[----:B------:R-:W-:Y:S02]  /*1470*/  ISETP.GE.U32.AND P2, PT, R14, R9, PT ;  /* 0x000000090e00720c */ /* 0x000fe40003f46070 */
[----:B------:R-:W-:Y:S02]  /*1480*/  IABS R14, R4 ;  /* 0x00000004000e7213 */ /* 0x000fe40000000000 */
[----:B------:R-:W-:Y:S01]  /*1490*/  @!P4 IMAD.IADD R15, R15, 0x1, -R8 ;  /* 0x000000010f0fc824 */ /* 0x000fe200078e0a08 */
[----:B-1----:R-:W1:Y:S01]  /*14a0*/  MUFU.RCP R16, R16 ;  /* 0x0000001000107308 */ /* 0x002e620000001000 */
[----:B------:R-:W-:-:S03]  /*14b0*/  @!P4 IADD3 R7, PT, PT, R7, 0x1, RZ ;  /* 0x000000010707c810 */ /* 0x000fc60007ffe0ff */
[----:B------:R-:W-:Y:S01]  /*14c0*/  ISETP.GE.U32.AND P0, PT, R15, R8, PT ;  /* 0x000000080f00720c */ /* 0x000fe20003f06070 */
[----:B------:R-:W-:Y:S02]  /*14d0*/  IMAD R15, R5, R5, RZ ;  /* 0x00000005050f7224 */ /* 0x000fe400078e02ff */
[----:B------:R-:W-:Y:S02]  /*14e0*/  IMAD.MOV.U32 R8, RZ, RZ, RZ ;  /* 0x000000ffff087224 */ /* 0x000fe400078e00ff */
[----:B------:R-:W-:Y:S01]  /*14f0*/  @P2 VIADD R13, R13, 0x1 ;  /* 0x000000010d0d2836 */ /* 0x000fe20000000000 */
[----:B------:R-:W-:Y:S02]  /*1500*/  ISETP.NE.AND P2, PT, R5, RZ, PT ;  /* 0x000000ff0500720c */ /* 0x000fe40003f45270 */
[----:B------:R-:W-:Y:S01]  /*1510*/  IABS R17, R15 ;  /* 0x0000000f00117213 */ /* 0x000fe20000000000 */
[----:B------:R-:W-:Y:S01]  /*1520*/  @!P1 IMAD.MOV R13, RZ, RZ, -R13 ;  /* 0x000000ffff0d9224 */ /* 0x000fe200078e0a0d */
[----:B------:R-:W-:-:S02]  /*1530*/  @!P3 LOP3.LUT R13, RZ, R11, RZ, 0x33, !PT ;  /* 0x0000000bff0db212 */ /* 0x000fc400078e33ff */
[----:B------:R-:W-:Y:S01]  /*1540*/  LOP3.LUT R15, R15, R4, RZ, 0x3c, !PT ;  /* 0x000000040f0f7212 */ /* 0x000fe200078e3cff */
[----:B------:R-:W-:Y:S01]  /*1550*/  @P0 VIADD R7, R7, 0x1 ;  /* 0x0000000107070836 */ /* 0x000fe20000000000 */
[----:B------:R-:W-:Y:S01]  /*1560*/  IADD3 R0, PT, PT, R13, -R0, -R5 ;  /* 0x800000000d007210 */ /* 0x000fe20007ffe805 */
[----:B-1----:R-:W-:-:S03]  /*1570*/  VIADD R16, R16, 0xffffffe ;  /* 0x0ffffffe10107836 */ /* 0x002fc60000000000 */
[----:B------:R-:W-:Y:S01]  /*1580*/  @!P5 IADD3 R7, PT, PT, -R7, RZ, RZ ;  /* 0x000000ff0707d210 */ /* 0x000fe20007ffe1ff */
[-C--:B------:R-:W-:Y:S01]  /*1590*/  IMAD R13, R11, R5.reuse, R0 ;  /* 0x000000050b0d7224 */ /* 0x080fe200078e0200 */
[----:B------:R-:W-:Y:S01]  /*15a0*/  @!P2 LOP3.LUT R7, RZ, R5, RZ, 0x33, !PT ;  /* 0x00000005ff07a212 */ /* 0x000fe200078e33ff */
[----:B------:R-:W1:Y:S01]  /*15b0*/  F2I.FTZ.U32.TRUNC.NTZ R9, R16 ;  /* 0x0000001000097305 */ /* 0x000e62000021f000 */
[----:B------:R-:W-:Y:S02]  /*15c0*/  ISETP.GE.AND P2, PT, R15, RZ, PT ;  /* 0x000000ff0f00720c */ /* 0x000fe40003f46270 */
[----:B------:R-:W-:Y:S02]  /*15d0*/  IADD3 R0, PT, PT, R7, -R11, -R4 ;  /* 0x8000000b07007210 */ /* 0x000fe40007ffe804 */
[----:B------:R-:W-:-:S03]  /*15e0*/  IABS R11, R13 ;  /* 0x0000000d000b7213 */ /* 0x000fc60000000000 */
[----:B------:R-:W-:Y:S01]  /*15f0*/  IMAD R0, R5, R4, R0 ;  /* 0x0000000405007224 */ /* 0x000fe200078e0200 */
[----:B------:R-:W2:Y:S04]  /*1600*/  I2F.RP R12, R11 ;  /* 0x0000000b000c7306 */ /* 0x000ea80000209400 */
[-C--:B------:R-:W-:Y:S01]  /*1610*/  IABS R10, R0.reuse ;  /* 0x00000000000a7213 */ /* 0x080fe20000000000 */
[----:B-1----:R-:W-:Y:S01]  /*1620*/  IMAD.MOV R7, RZ, RZ, -R9 ;  /* 0x000000ffff077224 */ /* 0x002fe200078e0a09 */
[----:B------:R-:W-:Y:S02]  /*1630*/  IABS R18, R0 ;  /* 0x0000000000127213 */ /* 0x000fe40000000000 */
[----:B------:R-:W1:Y:S01]  /*1640*/  I2F.RP R16, R10 ;  /* 0x0000000a00107306 */ /* 0x000e620000209400 */
[----:B------:R-:W-:Y:S01]  /*1650*/  IMAD R7, R7, R6, RZ ;  /* 0x0000000607077224 */ /* 0x000fe200078e02ff */
[----:B------:R-:W-:-:S03]  /*1660*/  IADD3 R18, PT, PT, RZ, -R18, RZ ;  /* 0x80000012ff127210 */ /* 0x000fc60007ffe0ff */
[----:B------:R-:W-:-:S03]  /*1670*/  IMAD.HI.U32 R8, R9, R7, R8 ;  /* 0x0000000709087227 */ /* 0x000fc600078e0008 */
[----:B--2---:R-:W2:Y:S01]  /*1680*/  MUFU.RCP R12, R12 ;  /* 0x0000000c000c7308 */ /* 0x004ea20000001000 */
[----:B------:R-:W-:Y:S02]  /*1690*/  IMAD.MOV R7, RZ, RZ, -R14 ;  /* 0x000000ffff077224 */ /* 0x000fe400078e0a0e */
[----:B------:R-:W-:-:S05]  /*16a0*/  IMAD.HI.U32 R14, R8, R17, RZ ;  /* 0x00000011080e7227 */ /* 0x000fca00078e00ff */
[----:B-1----:R-:W1:Y:S01]  /*16b0*/  MUFU.RCP R16, R16 ;  /* 0x0000001000107308 */ /* 0x002e620000001000 */
[----:B------:R-:W-:-:S05]  /*16c0*/  IMAD R17, R14, R7, R17 ;  /* 0x000000070e117224 */ /* 0x000fca00078e0211 */
[----:B------:R-:W-:Y:S02]  /*16d0*/  ISETP.GT.U32.AND P1, PT, R6, R17, PT ;  /* 0x000000110600720c */ /* 0x000fe40003f24070 */
[----:B--2---:R-:W-:Y:S01]  /*16e0*/  IADD3 R8, PT, PT, R12, 0xffffffe, RZ ;  /* 0x0ffffffe0c087810 */ /* 0x004fe20007ffe0ff */
[----:B------:R-:W-:-:S03]  /*16f0*/  IMAD R12, R4, R4, RZ ;  /* 0x00000004040c7224 */ /* 0x000fc600078e02ff */
[----:B------:R2:W3:Y:S01]  /*1700*/  F2I.FTZ.U32.TRUNC.NTZ R9, R8 ;  /* 0x0000000800097305 */ /* 0x0004e2000021f000 */
[----:B-1----:R-:W-:Y:S01]  /*1710*/  VIADD R7, R16, 0xffffffe ;  /* 0x0ffffffe10077836 */ /* 0x002fe20000000000 */
[----:B------:R-:W-:-:S05]  /*1720*/  IABS R16, R12 ;  /* 0x0000000c00107213 */ /* 0x000fca0000000000 */
[----:B------:R-:W-:Y:S01]  /*1730*/  @!P1 IMAD.IADD R17, R17, 0x1, -R6 ;  /* 0x0000000111119824 */ /* 0x000fe200078e0a06 */
[----:B------:R-:W-:Y:S01]  /*1740*/  @!P1 IADD3 R14, PT, PT, R14, 0x1, RZ ;  /* 0x000000010e0e9810 */ /* 0x000fe20007ffe0ff */
[----:B--2---:R-:W-:Y:S01]  /*1750*/  IMAD.MOV.U32 R8, RZ, RZ, RZ ;  /* 0x000000ffff087224 */ /* 0x004fe200078e00ff */
[----:B------:R-:W1:Y:S02]  /*1760*/  F2I.FTZ.U32.TRUNC.NTZ R7, R7 ;  /* 0x0000000700077305 */ /* 0x000e64000021f000 */
[----:B------:R-:W-:Y:S02]  /*1770*/  ISETP.GE.U32.AND P0, PT, R17, R6, PT ;  /* 0x000000061100720c */ /* 0x000fe40003f06070 */
[----:B------:R-:W-:Y:S01]  /*1780*/  ISETP.NE.AND P1, PT, R4, RZ, PT ;  /* 0x000000ff0400720c */ /* 0x000fe20003f25270 */
[----:B---3--:R-:W-:Y:S01]  /*1790*/  IMAD.MOV R6, RZ, RZ, -R9 ;  /* 0x000000ffff067224 */ /* 0x008fe200078e0a09 */
[----:B------:R-:W-:-:S03]  /*17a0*/  LOP3.LUT R12, R12, R13, RZ, 0x3c, !PT ;  /* 0x0000000d0c0c7212 */ /* 0x000fc600078e3cff */
[----:B------:R-:W-:Y:S02]  /*17b0*/  IMAD R15, R6, R11, RZ ;  /* 0x0000000b060f7224 */ /* 0x000fe400078e02ff */
[----:B------:R-:W-:Y:S02]  /*17c0*/  IMAD.MOV.U32 R6, RZ, RZ, RZ ;  /* 0x000000ffff067224 */ /* 0x000fe400078e00ff */
[----:B------:R-:W-:-:S04]  /*17d0*/  IMAD.HI.U32 R8, R9, R15, R8 ;  /* 0x0000000f09087227 */ /* 0x000fc800078e0008 */
[--C-:B-1----:R-:W-:Y:S02]  /*17e0*/  IMAD.MOV R17, RZ, RZ, -R7.reuse ;  /* 0x000000ffff117224 */ /* 0x102fe400078e0a07 */
[-C--:B------:R-:W-:Y:S02]  /*17f0*/  IMAD R9, R13, R13.reuse, RZ ;  /* 0x0000000d0d097224 */ /* 0x080fe400078e02ff */
[----:B------:R-:W-:Y:S01]  /*1800*/  IMAD R15, R17, R10, RZ ;  /* 0x0000000a110f7224 */ /* 0x000fe200078e02ff */
[----:B------:R-:W-:Y:S01]  /*1810*/  IABS R17, R13 ;  /* 0x0000000d00117213 */ /* 0x000fe20000000000 */
[----:B------:R-:W-:Y:S02]  /*1820*/  @P0 VIADD R14, R14, 0x1 ;  /* 0x000000010e0e0836 */ /* 0x000fe40000000000 */
[----:B------:R-:W-:-:S03]  /*1830*/  IMAD.HI.U32 R15, R7, R15, R6 ;  /* 0x0000000f070f7227 */ /* 0x000fc600078e0006 */
[----:B------:R-:W-:Y:S01]  /*1840*/  @!P2 IADD3 R14, PT, PT, -R14, RZ, RZ ;  /* 0x000000ff0e0ea210 */ /* 0x000fe20007ffe1ff */
[----:B------:R-:W-:Y:S01]  /*1850*/  IMAD.MOV R6, RZ, RZ, -R17 ;  /* 0x000000ffff067224 */ /* 0x000fe200078e0a11 */
[----:B------:R-:W-:Y:S01]  /*1860*/  IABS R17, R9 ;  /* 0x0000000900117213 */ /* 0x000fe20000000000 */
[----:B------:R-:W-:Y:S01]  /*1870*/  IMAD.HI.U32 R7, R8, R16, RZ ;  /* 0x0000001008077227 */ /* 0x000fe200078e00ff */
[----:B------:R-:W-:Y:S02]  /*1880*/  @!P1 LOP3.LUT R14, RZ, R4, RZ, 0x33, !PT ;  /* 0x00000004ff0e9212 */ /* 0x000fe400078e33ff */
[----:B------:R-:W-:Y:S01]  /*1890*/  LOP3.LUT R9, R9, R0, RZ, 0x3c, !PT ;  /* 0x0000000009097212 */ /* 0x000fe200078e3cff */
[----:B------:R-:W-:Y:S01]  /*18a0*/  IMAD R16, R7, R6, R16 ;  /* 0x0000000607107224 */ /* 0x000fe200078e0210 */
[----:B------:R-:W-:Y:S01]  /*18b0*/  IADD3 R6, PT, PT, R14, -R5, -R13 ;  /* 0x800000050e067210 */ /* 0x000fe20007ffe80d */
[----:B------:R-:W-:Y:S01]  /*18c0*/  IMAD.MOV.U32 R8, RZ, RZ, R17 ;  /* 0x000000ffff087224 */ /* 0x000fe200078e0011 */
[----:B------:R-:W-:Y:S01]  /*18d0*/  ISETP.GE.AND P1, PT, R12, RZ, PT ;  /* 0x000000ff0c00720c */ /* 0x000fe20003f26270 */
[----:B------:R-:W-:Y:S01]  /*18e0*/  IMAD.MOV.U32 R5, RZ, RZ, R18 ;  /* 0x000000ffff057224 */ /* 0x000fe200078e0012 */
[----:B------:R-:W-:Y:S01]  /*18f0*/  ISETP.GT.U32.AND P3, PT, R11, R16, PT ;  /* 0x000000100b00720c */ /* 0x000fe20003f64070 */
[----:B------:R-:W-:Y:S01]  /*1900*/  IMAD.HI.U32 R15, R15, R8, RZ ;  /* 0x000000080f0f7227 */ /* 0x000fe200078e00ff */
[----:B------:R-:W-:-:S03]  /*1910*/  ISETP.GE.AND P5, PT, R9, RZ, PT ;  /* 0x000000ff0900720c */ /* 0x000fc60003fa6270 */
[----:B------:R-:W-:Y:S02]  /*1920*/  IMAD R5, R15, R5, R8 ;  /* 0x000000050f057224 */ /* 0x000fe400078e0208 */
[----:B------:R-:W-:-:S03]  /*1930*/  IMAD R6, R4, R13, R6 ;  /* 0x0000000d04067224 */ /* 0x000fc600078e0206 */
[----:B------:R-:W-:Y:S02]  /*1940*/  ISETP.GT.U32.AND P4, PT, R10, R5, PT ;  /* 0x000000050a00720c */ /* 0x000fe40003f84070 */
[-C--:B------:R-:W-:Y:S01]  /*1950*/  IABS R8, R6.reuse ;  /* 0x0000000600087213 */ /* 0x080fe20000000000 */
[----:B------:R-:W-:Y:S01]  /*1960*/  @!P3 IMAD.IADD R16, R16, 0x1, -R11 ;  /* 0x000000011010b824 */ /* 0x000fe200078e0a0b */
[----:B------:R-:W-:Y:S02]  /*1970*/  @!P3 IADD3 R7, PT, PT, R7, 0x1, RZ ;  /* 0x000000010707b810 */ /* 0x000fe40007ffe0ff */
[----:B------:R-:W1:Y:S01]  /*1980*/  I2F.RP R14, R8 ;  /* 0x00000008000e7306 */ /* 0x000e620000209400 */
[----:B------:R-:W-:Y:S02]  /*1990*/  ISETP.NE.AND P3, PT, R13, RZ, PT ;  /* 0x000000ff0d00720c */ /* 0x000fe40003f65270 */
[----:B------:R-:W-:Y:S02]  /*19a0*/  ISETP.GE.U32.AND P2, PT, R16, R11, PT ;  /* 0x0000000b1000720c */ /* 0x000fe40003f46070 */
[----:B------:R-:W-:-:S02]  /*19b0*/  IABS R17, R6 ;  /* 0x0000000600117213 */ /* 0x000fc40000000000 */
[----:B------:R-:W-:Y:S02]  /*19c0*/  @!P4 IMAD.IADD R5, R5, 0x1, -R10 ;  /* 0x000000010505c824 */ /* 0x000fe400078e0a0a */
[----:B------:R-:W-:-:S03]  /*19d0*/  @!P4 VIADD R15, R15, 0x1 ;  /* 0x000000010f0fc836 */ /* 0x000fc60000000000 */
[----:B------:R-:W-:Y:S01]  /*19e0*/  ISETP.GE.U32.AND P0, PT, R5, R10, PT ;  /* 0x0000000a0500720c */ /* 0x000fe20003f06070 */
[----:B-1----:R-:W1:Y:S03]  /*19f0*/  MUFU.RCP R14, R14 ;  /* 0x0000000e000e7308 */ /* 0x002e660000001000 */
[----:B------:R-:W-:Y:S01]  /*1a00*/  @P2 VIADD R7, R7, 0x1 ;  /* 0x0000000107072836 */ /* 0x000fe20000000000 */
[----:B------:R-:W-:-:S04]  /*1a10*/  ISETP.NE.AND P2, PT, R0, RZ, PT ;  /* 0x000000ff0000720c */ /* 0x000fc80003f45270 */
[----:B------:R-:W-:Y:S02]  /*1a20*/  @!P1 IADD3 R7, PT, PT, -R7, RZ, RZ ;  /* 0x000000ff07079210 */ /* 0x000fe40007ffe1ff */
[-C--:B------:R-:W-:Y:S02]  /*1a30*/  @!P3 LOP3.LUT R7, RZ, R13.reuse, RZ, 0x33, !PT ;  /* 0x0000000dff07b212 */ /* 0x080fe400078e33ff */
[----:B------:R-:W-:Y:S02]  /*1a40*/  @P0 VIADD R15, R15, 0x1 ;  /* 0x000000010f0f0836 */ /* 0x000fe40000000000 */
[----:B------:R-:W-:Y:S01]  /*1a50*/  IADD3 R11, PT, PT, R7, -R4, -R0 ;  /* 0x80000004070b7210 */ /* 0x000fe20007ffe800 */
[----:B------:R-:W-:Y:S02]  /*1a60*/  HFMA2 R4, -RZ, RZ, 0, 0 ;  /* 0x00000000ff047431 */ /* 0x000fe400000001ff */
[----:B------:R-:W-:Y:S01]  /*1a70*/  @!P5 IMAD.MOV R15, RZ, RZ, -R15 ;  /* 0x000000ffff0fd224 */ /* 0x000fe200078e0a0f */
[-C--:B------:R-:W-:Y:S01]  /*1a80*/  @!P2 LOP3.LUT R15, RZ, R0.reuse, RZ, 0x33, !PT ;  /* 0x00000000ff0fa212 */ /* 0x080fe200078e33ff */
[-C--:B------:R-:W-:Y:S01]  /*1a90*/  IMAD R11, R13, R0.reuse, R11 ;  /* 0x000000000d0b7224 */ /* 0x080fe200078e020b */
[----:B------:R-:W-:Y:S01]  /*1aa0*/  ISETP.NE.AND P2, PT, R6, RZ, PT ;  /* 0x000000ff0600720c */ /* 0x000fe20003f45270 */
[----:B-1----:R-:W-:Y:S01]  /*1ab0*/  VIADD R14, R14, 0xffffffe ;  /* 0x0ffffffe0e0e7836 */ /* 0x002fe20000000000 */
[----:B------:R-:W-:Y:S01]  /*1ac0*/  IADD3 R7, PT, PT, R15, -R13, -R6 ;  /* 0x8000000d0f077210 */ /* 0x000fe20007ffe806 */
[C---:B------:R-:W-:Y:S01]  /*1ad0*/  IMAD R13, R0.reuse, R0, RZ ;  /* 0x00000000000d7224 */ /* 0x040fe200078e02ff */
[-C--:B------:R-:W-:Y:S01]  /*1ae0*/  IABS R12, R11.reuse ;  /* 0x0000000b000c7213 */ /* 0x080fe20000000000 */
[----:B------:R1:W2:Y:S01]  /*1af0*/  F2I.FTZ.U32.TRUNC.NTZ R5, R14 ;  /* 0x0000000e00057305 */ /* 0x0002a2000021f000 */
[----:B------:R-:W-:Y:S01]  /*1b00*/  IABS R20, R11 ;  /* 0x0000000b00147213 */ /* 0x000fe20000000000 */
[----:B------:R-:W-:-:S02]  /*1b10*/  IMAD R7, R0, R6, R7 ;  /* 0x0000000600077224 */ /* 0x000fc400078e0207 */
[----:B------:R-:W-:Y:S02]  /*1b20*/  IMAD R18, R11, R11, RZ ;  /* 0x0000000b0b127224 */ /* 0x000fe400078e02ff */
[----:B------:R-:W-:Y:S01]  /*1b30*/  IMAD.MOV R20, RZ, RZ, -R20 ;  /* 0x000000ffff147224 */ /* 0x000fe200078e0a14 */
[----:B------:R-:W-:Y:S01]  /*1b40*/  IABS R10, R7 ;  /* 0x00000007000a7213 */ /* 0x000fe20000000000 */
[----:B------:R-:W3:Y:S01]  /*1b50*/  I2F.RP R9, R12 ;  /* 0x0000000c00097306 */ /* 0x000ee20000209400 */
[----:B-1----:R-:W-:Y:S02]  /*1b60*/  IABS R14, R13 ;  /* 0x0000000d000e7213 */ /* 0x002fe40000000000 */
[----:B------:R-:W-:Y:S01]  /*1b70*/  LOP3.LUT R13, R13, R6, RZ, 0x3c, !PT ;  /* 0x000000060d0d7212 */ /* 0x000fe200078e3cff */
[----:B--2---:R-:W-:-:S04]  /*1b80*/  IMAD.MOV R15, RZ, RZ, -R5 ;  /* 0x000000ffff0f7224 */ /* 0x004fc800078e0a05 */
[----:B------:R-:W1:Y:S01]  /*1b90*/  I2F.RP R16, R10 ;  /* 0x0000000a00107306 */ /* 0x000e620000209400 */
[----:B------:R-:W-:Y:S01]  /*1ba0*/  ISETP.GE.AND P3, PT, R13, RZ, PT ;  /* 0x000000ff0d00720c */ /* 0x000fe20003f66270 */
[----:B------:R-:W-:-:S04]  /*1bb0*/  IMAD R15, R15, R8, RZ ;  /* 0x000000080f0f7224 */ /* 0x000fc800078e02ff */
[----:B------:R-:W-:Y:S02]  /*1bc0*/  IMAD.HI.U32 R4, R5, R15, R4 ;  /* 0x0000000f05047227 */ /* 0x000fe400078e0004 */
[----:B---3--:R-:W2:Y:S02]  /*1bd0*/  MUFU.RCP R9, R9 ;  /* 0x0000000900097308 */ /* 0x008ea40000001000 */
[----:B------:R-:W-:Y:S02]  /*1be0*/  IMAD.MOV.U32 R15, RZ, RZ, R14 ;  /* 0x000000ffff0f7224 */ /* 0x000fe400078e000e */
[----:B------:R-:W-:Y:S02]  /*1bf0*/  IMAD.MOV R5, RZ, RZ, -R17 ;  /* 0x000000ffff057224 */ /* 0x000fe400078e0a11 */
[----:B------:R-:W-:Y:S02]  /*1c00*/  IMAD.HI.U32 R14, R4, R15, RZ ;  /* 0x0000000f040e7227 */ /* 0x000fe400078e00ff */
[----:B-1----:R-:W1:Y:S02]  /*1c10*/  MUFU.RCP R16, R16 ;  /* 0x0000001000107308 */ /* 0x002e640000001000 */
[----:B------:R-:W-:-:S05]  /*1c20*/  IMAD R15, R14, R5, R15 ;  /* 0x000000050e0f7224 */ /* 0x000fca00078e020f */
[----:B------:R-:W-:Y:S01]  /*1c30*/  ISETP.GT.U32.AND P0, PT, R8, R15, PT ;  /* 0x0000000f0800720c */ /* 0x000fe20003f04070 */
[----:B--2---:R-:W-:-:S06]  /*1c40*/  VIADD R9, R9, 0xffffffe ;  /* 0x0ffffffe09097836 */ /* 0x004fcc0000000000 */
[----:B------:R-:W2:Y:S01]  /*1c50*/  F2I.FTZ.U32.TRUNC.NTZ R9, R9 ;  /* 0x0000000900097305 */ /* 0x000ea2000021f000 */
[----:B-1----:R-:W-:Y:S01]  /*1c60*/  IADD3 R4, PT, PT, R16, 0xffffffe, RZ ;  /* 0x0ffffffe10047810 */ /* 0x002fe20007ffe0ff */
[----:B------:R-:W-:-:S04]  /*1c70*/  IMAD R16, R6, R6, RZ ;  /* 0x0000000606107224 */ /* 0x000fc800078e02ff */
[----:B------:R-:W-:Y:S01]  /*1c80*/  @!P0 IMAD.IADD R15, R15, 0x1, -R8 ;  /* 0x000000010f0f8824 */ /* 0x000fe200078e0a08 */
[----:B------:R-:W-:Y:S01]  /*1c90*/  @!P0 IADD3 R14, PT, PT, R14, 0x1, RZ ;  /* 0x000000010e0e8810 */ /* 0x000fe20007ffe0ff */
[----:B------:R1:W3:Y:S01]  /*1ca0*/  F2I.FTZ.U32.TRUNC.NTZ R5, R4 ;  /* 0x0000000400057305 */ /* 0x0002e2000021f000 */
[----:B------:R-:W-:Y:S02]  /*1cb0*/  IABS R19, R16 ;  /* 0x0000001000137213 */ /* 0x000fe40000000000 */
[----:B------:R-:W-:Y:S02]  /*1cc0*/  ISETP.GE.U32.AND P1, PT, R15, R8, PT ;  /* 0x000000080f00720c */ /* 0x000fe40003f26070 */
[----:B------:R-:W-:Y:S01]  /*1cd0*/  LOP3.LUT R16, R16, R11, RZ, 0x3c, !PT ;  /* 0x0000000b10107212 */ /* 0x000fe200078e3cff */
[----:B--2---:R-:W-:Y:S02]  /*1ce0*/  IMAD.MOV R17, RZ, RZ, -R9 ;  /* 0x000000ffff117224 */ /* 0x004fe400078e0a09 */
[----:B-1----:R-:W-:-:S02]  /*1cf0*/  HFMA2 R4, -RZ, RZ, 0, 0 ;  /* 0x00000000ff047431 */ /* 0x002fc400000001ff */
[----:B------:R-:W-:Y:S02]  /*1d00*/  IMAD R15, R17, R12, RZ ;  /* 0x0000000c110f7224 */ /* 0x000fe400078e02ff */
[----:B---3--:R-:W-:-:S04]  /*1d10*/  IMAD.MOV R8, RZ, RZ, -R5 ;  /* 0x000000ffff087224 */ /* 0x008fc800078e0a05 */
[----:B------:R-:W-:Y:S01]  /*1d20*/  @P1 VIADD R14, R14, 0x1 ;  /* 0x000000010e0e1836 */ /* 0x000fe20000000000 */
[----:B------:R-:W-:Y:S01]  /*1d30*/  MOV R17, R8 ;  /* 0x0000000800117202 */ /* 0x000fe20000000f00 */
[----:B------:R-:W-:Y:S02]  /*1d40*/  IMAD.MOV.U32 R8, RZ, RZ, RZ ;  /* 0x000000ffff087224 */ /* 0x000fe400078e00ff */
[----:B------:R-:W-:Y:S01]  /*1d50*/  @!P3 IMAD.MOV R14, RZ, RZ, -R14 ;  /* 0x000000ffff0eb224 */ /* 0x000fe200078e0a0e */
[----:B------:R-:W-:Y:S01]  /*1d60*/  ISETP.GE.AND P3, PT, R16, RZ, PT ;  /* 0x000000ff1000720c */ /* 0x000fe20003f66270 */
[----:B------:R-:W-:Y:S01]  /*1d70*/  IMAD.HI.U32 R9, R9, R15, R8 ;  /* 0x0000000f09097227 */ /* 0x000fe200078e0008 */
[----:B------:R-:W-:-:S03]  /*1d80*/  @!P2 LOP3.LUT R14, RZ, R6, RZ, 0x33, !PT ;  /* 0x00000006ff0ea212 */ /* 0x000fc600078e33ff */
[----:B------:R-:W-:Y:S01]  /*1d90*/  IMAD R15, R17, R10, RZ ;  /* 0x0000000a110f7224 */ /* 0x000fe200078e02ff */
[----:B------:R-:W-:Y:S01]  /*1da0*/  IABS R17, R18 ;  /* 0x0000001200117213 */ /* 0x000fe20000000000 */
[----:B------:R-:W-:Y:S01]  /*1db0*/  IMAD.MOV.U32 R8, RZ, RZ, R19 ;  /* 0x000000ffff087224 */ /* 0x000fe200078e0013 */
[----:B------:R-:W-:Y:S01]  /*1dc0*/  IABS R19, R7 ;  /* 0x0000000700137213 */ /* 0x000fe20000000000 */
[----:B------:R-:W-:Y:S01]  /*1dd0*/  IMAD.HI.U32 R4, R5, R15, R4 ;  /* 0x0000000f05047227 */ /* 0x000fe200078e0004 */
[----:B------:R-:W-:-:S03]  /*1de0*/  LOP3.LUT R18, R18, R7, RZ, 0x3c, !PT ;  /* 0x0000000712127212 */ /* 0x000fc600078e3cff */
[----:B------:R-:W-:Y:S01]  /*1df0*/  IMAD.MOV.U32 R5, RZ, RZ, R20 ;  /* 0x000000ffff057224 */ /* 0x000fe200078e0014 */
[----:B------:R-:W-:Y:S01]  /*1e00*/  ISETP.GE.AND P5, PT, R18, RZ, PT ;  /* 0x000000ff1200720c */ /* 0x000fe20003fa6270 */
[----:B------:R-:W-:-:S04]  /*1e10*/  IMAD.HI.U32 R9, R9, R8, RZ ;  /* 0x0000000809097227 */ /* 0x000fc800078e00ff */
[----:B------:R-:W-:Y:S02]  /*1e20*/  IMAD R5, R9, R5, R8 ;  /* 0x0000000509057224 */ /* 0x000fe400078e0208 */
[----:B------:R-:W-:Y:S02]  /*1e30*/  IMAD.MOV R19, RZ, RZ, -R19 ;  /* 0x000000ffff137224 */ /* 0x000fe400078e0a13 */
[----:B------:R-:W-:Y:S01]  /*1e40*/  IMAD.HI.U32 R15, R4, R17, RZ ;  /* 0x00000011040f7227 */ /* 0x000fe200078e00ff */
[----:B------:R-:W-:Y:S02]  /*1e50*/  ISETP.GT.U32.AND P0, PT, R12, R5, PT ;  /* 0x000000050c00720c */ /* 0x000fe40003f04070 */
[----:B------:R-:W-:Y:S01]  /*1e60*/  IADD3 R4, PT, PT, R14, -R0, -R11 ;  /* 0x800000000e047210 */ /* 0x000fe20007ffe80b */
[----:B------:R-:W-:-:S04]  /*1e70*/  IMAD.MOV.U32 R20, RZ, RZ, R19 ;  /* 0x000000ffff147224 */ /* 0x000fc800078e0013 */
[----:B------:R-:W-:Y:S02]  /*1e80*/  IMAD R13, R15, R20, R17 ;  /* 0x000000140f0d7224 */ /* 0x000fe400078e0211 */
[----:B------:R-:W-:Y:S02]  /*1e90*/  IMAD R4, R6, R11, R4 ;  /* 0x0000000b06047224 */ /* 0x000fe400078e0204 */
[----:B------:R-:W-:Y:S01]  /*1ea0*/  IMAD R17, R7, R7, RZ ;  /* 0x0000000707117224 */ /* 0x000fe200078e02ff */
[----:B------:R-:W-:Y:S01]  /*1eb0*/  ISETP.GT.U32.AND P1, PT, R10, R13, PT ;  /* 0x0000000d0a00720c */ /* 0x000fe20003f24070 */
[----:B------:R-:W-:Y:S02]  /*1ec0*/  @!P0 IMAD.IADD R5, R5, 0x1, -R12 ;  /* 0x0000000105058824 */ /* 0x000fe400078e0a0c */
[----:B------:R-:W-:Y:S01]  /*1ed0*/  @!P0 VIADD R9, R9, 0x1 ;  /* 0x0000000109098836 */ /* 0x000fe20000000000 */
[----:B------:R-:W-:Y:S02]  /*1ee0*/  ISETP.NE.AND P0, PT, R11, RZ, PT ;  /* 0x000000ff0b00720c */ /* 0x000fe40003f05270 */
[----:B------:R-:W-:-:S02]  /*1ef0*/  ISETP.GE.U32.AND P4, PT, R5, R12, PT ;  /* 0x0000000c0500720c */ /* 0x000fc40003f86070 */
[----:B------:R-:W-:-:S04]  /*1f00*/  IABS R12, R4 ;  /* 0x00000004000c7213 */ /* 0x000fc80000000000 */
[----:B------:R-:W1:Y:S01]  /*1f10*/  I2F.RP R8, R12 ;  /* 0x0000000c00087306 */ /* 0x000e620000209400 */
[-C--:B------:R-:W-:Y:S01]  /*1f20*/  @!P1 IADD3 R13, PT, PT, R13, -R10.reuse, RZ ;  /* 0x8000000a0d0d9210 */ /* 0x080fe20007ffe0ff */
[----:B------:R-:W-:Y:S01]  /*1f30*/  @!P1 VIADD R15, R15, 0x1 ;  /* 0x000000010f0f9836 */ /* 0x000fe20000000000 */
[----:B------:R-:W-:Y:S02]  /*1f40*/  ISETP.NE.AND P1, PT, R7, RZ, PT ;  /* 0x000000ff0700720c */ /* 0x000fe40003f25270 */
[----:B------:R-:W-:Y:S02]  /*1f50*/  ISETP.GE.U32.AND P2, PT, R13, R10, PT ;  /* 0x0000000a0d00720c */ /* 0x000fe40003f46070 */
[----:B------:R-:W-:-:S04]  /*1f60*/  @P4 VIADD R9, R9, 0x1 ;  /* 0x0000000109094836 */ /* 0x000fc80000000000 */
[----:B------:R-:W-:Y:S01]  /*1f70*/  @!P3 IMAD.MOV R9, RZ, RZ, -R9 ;  /* 0x000000ffff09b224 */ /* 0x000fe200078e0a09 */
[----:B------:R-:W-:Y:S02]  /*1f80*/  @!P0 LOP3.LUT R9, RZ, R11, RZ, 0x33, !PT ;  /* 0x0000000bff098212 */ /* 0x000fe400078e33ff */
[----:B------:R-:W-:Y:S01]  /*1f90*/  ISETP.NE.AND P3, PT, R4, RZ, PT ;  /* 0x000000ff0400720c */ /* 0x000fe20003f65270 */
[----:B-1----:R-:W1:Y:S01]  /*1fa0*/  MUFU.RCP R8, R8 ;  /* 0x0000000800087308 */ /* 0x002e620000001000 */
[----:B------:R-:W-:Y:S02]  /*1fb0*/  IADD3 R0, PT, PT, R9, -R6, -R7 ;  /* 0x8000000609007210 */ /* 0x000fe40007ffe807 */
[----:B------:R-:W-:-:S03]  /*1fc0*/  @P2 IADD3 R15, PT, PT, R15, 0x1, RZ ;  /* 0x000000010f0f2810 */ /* 0x000fc60007ffe0ff */
[-C--:B------:R-:W-:Y:S02]  /*1fd0*/  IMAD R0, R11, R7.reuse, R0 ;  /* 0x000000070b007224 */ /* 0x080fe400078e0200 */
[----:B------:R-:W-:Y:S01]  /*1fe0*/  @!P5 IMAD.MOV R15, RZ, RZ, -R15 ;  /* 0x000000ffff0fd224 */ /* 0x000fe200078e0a0f */
[----:B------:R-:W-:Y:S02]  /*1ff0*/  @!P1 LOP3.LUT R15, RZ, R7, RZ, 0x33, !PT ;  /* 0x00000007ff0f9212 */ /* 0x000fe400078e33ff */
[----:B------:R-:W-:Y:S02]  /*2000*/  IABS R13, R0 ;  /* 0x00000000000d7213 */ /* 0x000fe40000000000 */
[----:B------:R-:W-:Y:S02]  /*2010*/  IADD3 R5, PT, PT, R15, -R11, -R4 ;  /* 0x8000000b0f057210 */ /* 0x000fe40007ffe804 */
[----:B------:R-:W-:Y:S01]  /*2020*/  I2F.RP R16, R13 ;  /* 0x0000000d00107306 */ /* 0x000fe20000209400 */
[----:B-1----:R-:W-:-:S02]  /*2030*/  IADD3 R14, PT, PT, R8, 0xffffffe, RZ ;  /* 0x0ffffffe080e7810 */ /* 0x002fc40007ffe0ff */
[----:B------:R-:W-:-:S05]  /*2040*/  IMAD R5, R7, R4, R5 ;  /* 0x0000000407057224 */ /* 0x000fca00078e0205 */
[-C--:B------:R-:W-:Y:S01]  /*2050*/  IABS R6, R5.reuse ;  /* 0x0000000500067213 */ /* 0x080fe20000000000 */
[----:B------:R1:W2:Y:S01]  /*2060*/  F2I.FTZ.U32.TRUNC.NTZ R15, R14 ;  /* 0x0000000e000f7305 */ /* 0x0002a2000021f000 */
[----:B------:R-:W-:-:S04]  /*2070*/  IABS R20, R5 ;  /* 0x0000000500147213 */ /* 0x000fc80000000000 */
[----:B------:R-:W-:-:S03]  /*2080*/  IADD3 R20, PT, PT, RZ, -R20, RZ ;  /* 0x80000014ff147210 */ /* 0x000fc60007ffe0ff */
[----:B------:R-:W3:Y:S01]  /*2090*/  I2F.RP R18, R6 ;  /* 0x0000000600127306 */ /* 0x000ee20000209400 */
[----:B-1----:R-:W-:Y:S01]  /*20a0*/  IMAD.MOV.U32 R14, RZ, RZ, RZ ;  /* 0x000000ffff0e7224 */ /* 0x002fe200078e00ff */
[----:B--2---:R-:W-:-:S06]  /*20b0*/  IADD3 R19, PT, PT, RZ, -R15, RZ ;  /* 0x8000000fff137210 */ /* 0x004fcc0007ffe0ff */
[----:B------:R-:W1:Y:S01]  /*20c0*/  MUFU.RCP R16, R16 ;  /* 0x0000001000107308 */ /* 0x000e620000001000 */
[----:B------:R-:W-:-:S07]  /*20d0*/  IMAD R19, R19, R12, RZ ;  /* 0x0000000c13137224 */ /* 0x000fce00078e02ff */
[----:B---3--:R-:W2:Y:S01]  /*20e0*/  MUFU.RCP R18, R18 ;  /* 0x0000001200127308 */ /* 0x008ea20000001000 */
[----:B------:R-:W-:-:S04]  /*20f0*/  IMAD.HI.U32 R14, R15, R19, R14 ;  /* 0x000000130f0e7227 */ /* 0x000fc800078e000e */
[-C--:B------:R-:W-:Y:S02]  /*2100*/  IMAD R15, R4, R4.reuse, RZ ;  /* 0x00000004040f7224 */ /* 0x080fe400078e02ff */
[----:B-1----:R-:W-:Y:S01]  /*2110*/  VIADD R10, R16, 0xffffffe ;  /* 0x0ffffffe100a7836 */ /* 0x002fe20000000000 */
[----:B------:R-:W-:Y:S02]  /*2120*/  IABS R16, R17 ;  /* 0x0000001100107213 */ /* 0x000fe40000000000 */
[----:B------:R-:W-:Y:S01]  /*2130*/  LOP3.LUT R17, R17, R4, RZ, 0x3c, !PT ;  /* 0x0000000411117212 */ /* 0x000fe200078e3cff */
[----:B------:R-:W1:Y:S01]  /*2140*/  F2I.FTZ.U32.TRUNC.NTZ R11, R10 ;  /* 0x0000000a000b7305 */ /* 0x000e62000021f000 */
[----:B------:R-:W-:Y:S02]  /*2150*/  MOV R19, R16 ;  /* 0x0000001000137202 */ /* 0x000fe40000000f00 */
[----:B------:R-:W-:Y:S01]  /*2160*/  IABS R16, R15 ;  /* 0x0000000f00107213 */ /* 0x000fe20000000000 */
[----:B--2---:R-:W-:Y:S01]  /*2170*/  VIADD R8, R18, 0xffffffe ;  /* 0x0ffffffe12087836 */ /* 0x004fe20000000000 */
[----:B------:R-:W-:Y:S01]  /*2180*/  IABS R18, R4 ;  /* 0x0000000400127213 */ /* 0x000fe20000000000 */
[----:B------:R-:W-:Y:S01]  /*2190*/  IMAD.HI.U32 R14, R14, R19, RZ ;  /* 0x000000130e0e7227 */ /* 0x000fe200078e00ff */
[----:B------:R-:W-:Y:S01]  /*21a0*/  ISETP.GE.AND P6, PT, R17, RZ, PT ;  /* 0x000000ff1100720c */ /* 0x000fe20003fc6270 */
[----:B------:R2:W3:Y:S01]  /*21b0*/  F2I.FTZ.U32.TRUNC.NTZ R9, R8 ;  /* 0x0000000800097305 */ /* 0x0004e2000021f000 */
[----:B------:R-:W-:-:S04]  /*21c0*/  LOP3.LUT R15, R15, R0, RZ, 0x3c, !PT ;  /* 0x000000000f0f7212 */ /* 0x000fc800078e3cff */
[----:B------:R-:W-:Y:S01]  /*21d0*/  ISETP.GE.AND P2, PT, R15, RZ, PT ;  /* 0x000000ff0f00720c */ /* 0x000fe20003f46270 */
[----:B-1----:R-:W-:Y:S02]  /*21e0*/  IMAD.MOV R10, RZ, RZ, -R11 ;  /* 0x000000ffff0a7224 */ /* 0x002fe400078e0a0b */
[----:B--2---:R-:W-:Y:S02]  /*21f0*/  IMAD.MOV R8, RZ, RZ, -R18 ;  /* 0x000000ffff087224 */ /* 0x004fe400078e0a12 */
[----:B------:R-:W-:Y:S02]  /*2200*/  IMAD R21, R10, R13, RZ ;  /* 0x0000000d0a157224 */ /* 0x000fe400078e02ff */
[----:B------:R-:W-:Y:S02]  /*2210*/  HFMA2 R10, -RZ, RZ, 0, 0 ;  /* 0x00000000ff0a7431 */ /* 0x000fe400000001ff */
[----:B------:R-:W-:Y:S02]  /*2220*/  IMAD R19, R14, R8, R19 ;  /* 0x000000080e137224 */ /* 0x000fe400078e0213 */
[----:B---3--:R-:W-:-:S02]  /*2230*/  IMAD.MOV R23, RZ, RZ, -R9 ;  /* 0x000000ffff177224 */ /* 0x008fc400078e0a09 */
[----:B------:R-:W-:Y:S01]  /*2240*/  IMAD.MOV.U32 R8, RZ, RZ, RZ ;  /* 0x000000ffff087224 */ /* 0x000fe200078e00ff */
[----:B------:R-:W-:Y:S01]  /*2250*/  ISETP.GT.U32.AND P1, PT, R12, R19, PT ;  /* 0x000000130c00720c */ /* 0x000fe20003f24070 */
[----:B------:R-:W-:-:S04]  /*2260*/  IMAD.HI.U32 R11, R11, R21, R10 ;  /* 0x000000150b0b7227 */ /* 0x000fc800078e000a */
[----:B------:R-:W-:Y:S02]  /*2270*/  IMAD R21, R23, R6, RZ ;  /* 0x0000000617157224 */ /* 0x000fe400078e02ff */
[-C--:B------:R-:W-:Y:S02]  /*2280*/  IMAD R10, R0, R0.reuse, RZ ;  /* 0x00000000000a7224 */ /* 0x080fe400078e02ff */
[----:B------:R-:W-:Y:S01]  /*2290*/  IMAD.HI.U32 R8, R9, R21, R8 ;  /* 0x0000001509087227 */ /* 0x000fe200078e0008 */
[----:B------:R-:W-:Y:S02]  /*22a0*/  IABS R9, R0 ;  /* 0x0000000000097213 */ /* 0x000fe40000000000 */
[----:B------:R-:W-:Y:S01]  /*22b0*/  IABS R21, R10 ;  /* 0x0000000a00157213 */ /* 0x000fe20000000000 */
[----:B------:R-:W-:Y:S01]  /*22c0*/  IMAD.HI.U32 R11, R11, R16, RZ ;  /* 0x000000100b0b7227 */ /* 0x000fe200078e00ff */
[----:B------:R-:W-:Y:S02]  /*22d0*/  @!P1 IADD3 R14, PT, PT, R14, 0x1, RZ ;  /* 0x000000010e0e9810 */ /* 0x000fe40007ffe0ff */
[----:B------:R-:W-:Y:S01]  /*22e0*/  LOP3.LUT R10, R10, R5, RZ, 0x3c, !PT ;  /* 0x000000050a0a7212 */ /* 0x000fe200078e3cff */
[----:B------:R-:W-:-:S02]  /*22f0*/  IMAD.MOV R18, RZ, RZ, -R9 ;  /* 0x000000ffff127224 */ /* 0x000fc400078e0a09 */
[----:B------:R-:W-:-:S04]  /*2300*/  IMAD.HI.U32 R9, R8, R21, RZ ;  /* 0x0000001508097227 */ /* 0x000fc800078e00ff */
[----:B------:R-:W-:Y:S02]  /*2310*/  IMAD R8, R11, R18, R16 ;  /* 0x000000120b087224 */ /* 0x000fe400078e0210 */
[----:B------:R-:W-:Y:S02]  /*2320*/  IMAD R21, R9, R20, R21 ;  /* 0x0000001409157224 */ /* 0x000fe400078e0215 */
[----:B------:R-:W-:Y:S01]  /*2330*/  @!P1 IMAD.IADD R19, R19, 0x1, -R12 ;  /* 0x0000000113139824 */ /* 0x000fe200078e0a0c */
[----:B------:R-:W-:Y:S02]  /*2340*/  ISETP.GT.U32.AND P5, PT, R13, R8, PT ;  /* 0x000000080d00720c */ /* 0x000fe40003fa4070 */
[----:B------:R-:W-:Y:S02]  /*2350*/  ISETP.GT.U32.AND P4, PT, R6, R21, PT ;  /* 0x000000150600720c */ /* 0x000fe40003f84070 */
[----:B------:R-:W-:-:S09]  /*2360*/  ISETP.GE.U32.AND P0, PT, R19, R12, PT ;  /* 0x0000000c1300720c */ /* 0x000fd20003f06070 */
[----:B------:R-:W-:Y:S02]  /*2370*/  @!P5 IMAD.IADD R8, R8, 0x1, -R13 ;  /* 0x000000010808d824 */ /* 0x000fe400078e0a0d */
[----:B------:R-:W-:Y:S02]  /*2380*/  @!P4 IMAD.IADD R21, R21, 0x1, -R6 ;  /* 0x000000011515c824 */ /* 0x000fe400078e0a06 */
[----:B------:R-:W-:Y:S01]  /*2390*/  @P0 VIADD R14, R14, 0x1 ;  /* 0x000000010e0e0836 */ /* 0x000fe20000000000 */
[----:B------:R-:W-:Y:S01]  /*23a0*/  ISETP.GE.U32.AND P1, PT, R8, R13, PT ;  /* 0x0000000d0800720c */ /* 0x000fe20003f26070 */
[----:B------:R-:W-:Y:S01]  /*23b0*/  @!P5 VIADD R11, R11, 0x1 ;  /* 0x000000010b0bd836 */ /* 0x000fe20000000000 */
[----:B------:R-:W-:Y:S01]  /*23c0*/  ISETP.GE.U32.AND P0, PT, R21, R6, PT ;  /* 0x000000061500720c */ /* 0x000fe20003f06070 */
[----:B------:R-:W-:Y:S01]  /*23d0*/  @!P4 VIADD R9, R9, 0x1 ;  /* 0x000000010909c836 */ /* 0x000fe20000000000 */
[----:B------:R-:W-:Y:S02]  /*23e0*/  ISETP.GE.AND P5, PT, R10, RZ, PT ;  /* 0x000000ff0a00720c */ /* 0x000fe40003fa6270 */
[----:B------:R-:W-:-:S02]  /*23f0*/  ISETP.NE.AND P4, PT, R0, RZ, PT ;  /* 0x000000ff0000720c */ /* 0x000fc40003f85270 */
[----:B------:R-:W-:Y:S02]  /*2400*/  @!P6 IADD3 R14, PT, PT, -R14, RZ, RZ ;  /* 0x000000ff0e0ee210 */ /* 0x000fe40007ffe1ff */
[----:B------:R-:W-:-:S03]  /*2410*/  @!P3 LOP3.LUT R14, RZ, R4, RZ, 0x33, !PT ;  /* 0x00000004ff0eb212 */ /* 0x000fc600078e33ff */
[----:B------:R-:W-:Y:S02]  /*2420*/  @P1 IADD3 R11, PT, PT, R11, 0x1, RZ ;  /* 0x000000010b0b1810 */ /* 0x000fe40007ffe0ff */
[----:B------:R-:W-:Y:S01]  /*2430*/  ISETP.NE.AND P1, PT, R5, RZ, PT ;  /* 0x000000ff0500720c */ /* 0x000fe20003f25270 */
[----:B------:R-:W-:Y:S01]  /*2440*/  @P0 VIADD R9, R9, 0x1 ;  /* 0x0000000109090836 */ /* 0x000fe20000000000 */
[----:B------:R-:W-:Y:S01]  /*2450*/  IADD3 R7, PT, PT, R14, -R7, -R0 ;  /* 0x800000070e077210 */ /* 0x000fe20007ffe800 */
[----:B------:R-:W-:Y:S01]  /*2460*/  @!P2 IMAD.MOV R11, RZ, RZ, -R11 ;  /* 0x000000ffff0ba224 */ /* 0x000fe200078e0a0b */
[-C--:B------:R-:W-:Y:S02]  /*2470*/  @!P4 LOP3.LUT R11, RZ, R0.reuse, RZ, 0x33, !PT ;  /* 0x00000000ff0bc212 */ /* 0x080fe400078e33ff */
[----:B------:R-:W-:Y:S01]  /*2480*/  @!P5 IADD3 R9, PT, PT, -R9, RZ, RZ ;  /* 0x000000ff0909d210 */ /* 0x000fe20007ffe1ff */
[----:B------:R-:W-:Y:S01]  /*2490*/  IMAD R6, R4, R0, R7 ;  /* 0x0000000004067224 */ /* 0x000fe200078e0207 */
[----:B------:R-:W-:-:S05]  /*24a0*/  IADD3 R4, PT, PT, R11, -R4, -R5 ;  /* 0x800000040b047210 */ /* 0x000fca0007ffe805 */
[----:B------:R-:W-:Y:S01]  /*24b0*/  @!P1 LOP3.LUT R9, RZ, R5, RZ, 0x33, !PT ;  /* 0x00000005ff099212 */ /* 0x000fe200078e33ff */
[----:B------:R-:W-:-:S03]  /*24c0*/  IMAD R4, R5, R0, R4 ;  /* 0x0000000005047224 */ /* 0x000fc600078e0204 */
[----:B------:R-:W-:-:S05]  /*24d0*/  IADD3 R7, PT, PT, R9, -R0, -R6 ;  /* 0x8000000009077210 */ /* 0x000fca0007ffe806 */
[----:B------:R-:W-:Y:S01]  /*24e0*/  IMAD R7, R5, R6, R7 ;  /* 0x0000000605077224 */ /* 0x000fe200078e0207 */
[----:B------:R-:W-:Y:S06]  /*24f0*/  BRA.U !UP0, `(.L_x_1) ;  /* 0x0000002108d87547 */ /* 0x000fec000b800000 */
[----:B------:R-:W-:Y:S05]  /*2500*/  BRA `(.L_x_2) ;  /* 0xffffffdc00147947 */ /* 0x000fea000383ffff */
.L_x_0:
[----:B-----5:R-:W-:Y:S01]  /*2510*/  PRMT R0, R0, 0x8880, RZ ;  /* 0x0000888000007816 */ /* 0x020fe200000000ff */
[----:B------:R-:W-:-:S06]  /*2520*/  UMOV UR5, URZ ;  /* 0x000000ff00057c82 */ /* 0x000fcc0008000000 */
.L_x_3:
[----:B------:R-:W-:Y:S01]  /*2530*/  IABS R8, R6 ;  /* 0x0000000600087213 */ /* 0x000fe20000000000 */
[----:B------:R-:W-:Y:S01]  /*2540*/  UIADD3 UR5, UPT, UPT, UR5, 0x1, URZ ;  /* 0x0000000105057890 */ /* 0x000fe2000fffe0ff */
[----:B------:R-:W-:Y:S02]  /*2550*/  IABS R7, R5 ;  /* 0x0000000500077213 */ /* 0x000fe40000000000 */
[----:B------:R-:W1:Y:S01]  /*2560*/  I2F.RP R9, R8 ;  /* 0x0000000800097306 */ /* 0x000e620000209400 */
[----:B------:R-:W-:-:S07]  /*2570*/  UISETP.NE.AND UP0, UPT, UR5, 0x3e8, UPT ;  /* 0x000003e80500788c */ /* 0x000fce000bf05270 */
[----:B------:R-:W2:Y:S08]  /*2580*/  I2F.RP R14, R7 ;  /* 0x00000007000e7306 */ /* 0x000eb00000209400 */
[----:B-1----:R-:W1:Y:S08]  /*2590*/  MUFU.RCP R9, R9 ;  /* 0x0000000900097308 */ /* 0x002e700000001000 */
[----:B--2---:R-:W2:Y:S01]  /*25a0*/  MUFU.RCP R14, R14 ;  /* 0x0000000e000e7308 */ /* 0x004ea20000001000 */
[----:B-1----:R-:W-:-:S02]  /*25b0*/  VIADD R10, R9, 0xffffffe ;  /* 0x0ffffffe090a7836 */ /* 0x002fc40000000000 */
[----:B------:R-:W-:-:S05]  /*25c0*/  IMAD R9, R4, R4, RZ ;  /* 0x0000000404097224 */ /* 0x000fca00078e02ff */
[----:B------:R1:W3:Y:S01]  /*25d0*/  F2I.FTZ.U32.TRUNC.NTZ R11, R10 ;  /* 0x0000000a000b7305 */ /* 0x0002e2000021f000 */
[----:B------:R-:W-:Y:S02]  /*25e0*/  IMAD.IADD R4, R4, 0x1, R5 ;  /* 0x0000000104047824 */ /* 0x000fe400078e0205 */
[----:B--2---:R-:W-:Y:S02]  /*25f0*/  VIADD R12, R14, 0xffffffe ;  /* 0x0ffffffe0e0c7836 */ /* 0x004fe40000000000 */
[----:B------:R-:W-:-:S03]  /*2600*/  IMAD R4, R6, R5, -R4 ;  /* 0x0000000506047224 */ /* 0x000fc600078e0a04 */
[----:B------:R2:W4:Y:S01]  /*2610*/  F2I.FTZ.U32.TRUNC.NTZ R13, R12 ;  /* 0x0000000c000d7305 */ /* 0x000522000021f000 */
[----:B-1----:R-:W-:Y:S01]  /*2620*/  IMAD.MOV.U32 R10, RZ, RZ, RZ ;  /* 0x000000ffff0a7224 */ /* 0x002fe200078e00ff */
[----:B---3--:R-:W-:Y:S01]  /*2630*/  IADD3 R15, PT, PT, RZ, -R11, RZ ;  /* 0x8000000bff0f7210 */ /* 0x008fe20007ffe0ff */
[----:B--2---:R-:W-:-:S04]  /*2640*/  HFMA2 R12, -RZ, RZ, 0, 0 ;  /* 0x00000000ff0c7431 */ /* 0x004fc800000001ff */
[----:B------:R-:W-:Y:S02]  /*2650*/  IMAD R15, R15, R8, RZ ;  /* 0x000000080f0f7224 */ /* 0x000fe400078e02ff */
[----:B----4-:R-:W-:Y:S02]  /*2660*/  IMAD.MOV R16, RZ, RZ, -R13 ;  /* 0x000000ffff107224 */ /* 0x010fe400078e0a0d */
[----:B------:R-:W-:Y:S01]  /*2670*/  IMAD.HI.U32 R11, R11, R15, R10 ;  /* 0x0000000f0b0b7227 */ /* 0x000fe200078e000a */
[-C--:B------:R-:W-:Y:S02]  /*2680*/  IABS R10, R6.reuse ;  /* 0x00000006000a7213 */ /* 0x080fe40000000000 */
[----:B------:R-:W-:Y:S01]  /*2690*/  IABS R15, R5 ;  /* 0x00000005000f7213 */ /* 0x000fe20000000000 */
[----:B------:R-:W-:Y:S01]  /*26a0*/  IMAD R17, R16, R7, RZ ;  /* 0x0000000710117224 */ /* 0x000fe200078e02ff */
[----:B------:R-:W-:Y:S02]  /*26b0*/  IABS R16, R9 ;  /* 0x0000000900107213 */ /* 0x000fe40000000000 */
[----:B------:R-:W-:Y:S01]  /*26c0*/  LOP3.LUT R9, R9, R6, RZ, 0x3c, !PT ;  /* 0x0000000609097212 */ /* 0x000fe200078e3cff */
[----:B------:R-:W-:-:S03]  /*26d0*/  IMAD.HI.U32 R14, R13, R17, R12 ;  /* 0x000000110d0e7227 */ /* 0x000fc600078e000c */
[----:B------:R-:W-:Y:S01]  /*26e0*/  ISETP.GE.AND P1, PT, R9, RZ, PT ;  /* 0x000000ff0900720c */ /* 0x000fe20003f26270 */
[----:B------:R-:W-:Y:S02]  /*26f0*/  IMAD R12, R6, R6, RZ ;  /* 0x00000006060c7224 */ /* 0x000fe400078e02ff */
[----:B------:R-:W-:Y:S01]  /*2700*/  IMAD.MOV R13, RZ, RZ, -R10 ;  /* 0x000000ffff0d7224 */ /* 0x000fe200078e0a0a */
[----:B------:R-:W-:Y:S01]  /*2710*/  IABS R10, R0 ;  /* 0x00000000000a7213 */ /* 0x000fe20000000000 */
[----:B------:R-:W-:Y:S01]  /*2720*/  IMAD.HI.U32 R11, R11, R16, RZ ;  /* 0x000000100b0b7227 */ /* 0x000fe200078e00ff */
[----:B------:R-:W-:Y:S02]  /*2730*/  IABS R17, R12 ;  /* 0x0000000c00117213 */ /* 0x000fe40000000000 */
[----:B------:R-:W-:Y:S01]  /*2740*/  LOP3.LUT R12, R12, R5, RZ, 0x3c, !PT ;  /* 0x000000050c0c7212 */ /* 0x000fe200078e3cff */
[----:B------:R-:W-:Y:S02]  /*2750*/  IMAD.MOV R18, RZ, RZ, -R15 ;  /* 0x000000ffff127224 */ /* 0x000fe400078e0a0f */
[----:B------:R-:W-:Y:S01]  /*2760*/  IMAD R13, R11, R13, R16 ;  /* 0x0000000d0b0d7224 */ /* 0x000fe200078e0210 */
[----:B------:R-:W1:Y:S01]  /*2770*/  I2F.RP R15, R10 ;  /* 0x0000000a000f7306 */ /* 0x000e620000209400 */
[----:B------:R-:W-:Y:S01]  /*2780*/  IMAD.HI.U32 R14, R14, R17, RZ ;  /* 0x000000110e0e7227 */ /* 0x000fe200078e00ff */
[----:B------:R-:W-:-:S02]  /*2790*/  MOV R16, R18 ;  /* 0x0000001200107202 */ /* 0x000fc40000000f00 */
[----:B------:R-:W-:Y:S02]  /*27a0*/  ISETP.GT.U32.AND P3, PT, R8, R13, PT ;  /* 0x0000000d0800720c */ /* 0x000fe40003f64070 */
[----:B------:R-:W-:Y:S01]  /*27b0*/  ISETP.GE.AND P5, PT, R12, RZ, PT ;  /* 0x000000ff0c00720c */ /* 0x000fe20003fa6270 */
[----:B------:R-:W-:-:S05]  /*27c0*/  IMAD R16, R14, R16, R17 ;  /* 0x000000100e107224 */ /* 0x000fca00078e0211 */
[----:B------:R-:W-:Y:S01]  /*27d0*/  ISETP.GT.U32.AND P4, PT, R7, R16, PT ;  /* 0x000000100700720c */ /* 0x000fe20003f84070 */
[----:B-1----:R-:W1:Y:S04]  /*27e0*/  MUFU.RCP R15, R15 ;  /* 0x0000000f000f7308 */ /* 0x002e680000001000 */
[----:B------:R-:W-:Y:S01]  /*27f0*/  @!P3 IMAD.IADD R13, R13, 0x1, -R8 ;  /* 0x000000010d0db824 */ /* 0x000fe200078e0a08 */
[----:B------:R-:W-:Y:S02]  /*2800*/  @!P3 IADD3 R11, PT, PT, R11, 0x1, RZ ;  /* 0x000000010b0bb810 */ /* 0x000fe40007ffe0ff */
[----:B------:R-:W-:Y:S02]  /*2810*/  ISETP.NE.AND P3, PT, R6, RZ, PT ;  /* 0x000000ff0600720c */ /* 0x000fe40003f65270 */
[----:B------:R-:W-:-:S03]  /*2820*/  ISETP.GE.U32.AND P2, PT, R13, R8, PT ;  /* 0x000000080d00720c */ /* 0x000fc60003f46070 */
[----:B------:R-:W-:Y:S01]  /*2830*/  @!P4 IMAD.IADD R16, R16, 0x1, -R7 ;  /* 0x000000011010c824 */ /* 0x000fe200078e0a07 */
[----:B------:R-:W-:-:S04]  /*2840*/  @!P4 IADD3 R14, PT, PT, R14, 0x1, RZ ;  /* 0x000000010e0ec810 */ /* 0x000fc80007ffe0ff */
[----:B------:R-:W-:Y:S01]  /*2850*/  ISETP.GE.U32.AND P0, PT, R16, R7, PT ;  /* 0x000000071000720c */ /* 0x000fe20003f06070 */
[C---:B------:R-:W-:Y:S02]  /*2860*/  IMAD.IADD R7, R0.reuse, 0x1, R6 ;  /* 0x0000000100077824 */ /* 0x040fe400078e0206 */
[----:B-1----:R-:W-:Y:S02]  /*2870*/  VIADD R8, R15, 0xffffffe ;  /* 0x0ffffffe0f087836 */ /* 0x002fe40000000000 */
[----:B------:R-:W-:Y:S01]  /*2880*/  @P2 VIADD R11, R11, 0x1 ;  /* 0x000000010b0b2836 */ /* 0x000fe20000000000 */
[----:B------:R-:W-:Y:S01]  /*2890*/  ISETP.NE.AND P2, PT, R5, RZ, PT ;  /* 0x000000ff0500720c */ /* 0x000fe20003f45270 */
[----:B------:R1:W2:Y:S01]  /*28a0*/  F2I.FTZ.U32.TRUNC.NTZ R9, R8 ;  /* 0x0000000800097305 */ /* 0x0002a2000021f000 */
[----:B------:R-:W-:Y:S02]  /*28b0*/  IMAD R7, R0, R5, -R7 ;  /* 0x0000000500077224 */ /* 0x000fe400078e0a07 */
[----:B------:R-:W-:-:S02]  /*28c0*/  @!P1 IADD3 R11, PT, PT, -R11, RZ, RZ ;  /* 0x000000ff0b0b9210 */ /* 0x000fc40007ffe1ff */
[----:B------:R-:W-:Y:S01]  /*28d0*/  @!P3 LOP3.LUT R11, RZ, R6, RZ, 0x33, !PT ;  /* 0x00000006ff0bb212 */ /* 0x000fe200078e33ff */
[----:B------:R-:W-:Y:S02]  /*28e0*/  @P0 VIADD R14, R14, 0x1 ;  /* 0x000000010e0e0836 */ /* 0x000fe40000000000 */
[----:B-1----:R-:W-:Y:S02]  /*28f0*/  HFMA2 R8, -RZ, RZ, 0, 0 ;  /* 0x00000000ff087431 */ /* 0x002fe400000001ff */
[----:B------:R-:W-:Y:S01]  /*2900*/  @!P5 IMAD.MOV R14, RZ, RZ, -R14 ;  /* 0x000000ffff0ed224 */ /* 0x000fe200078e0a0e */
[----:B------:R-:W-:Y:S01]  /*2910*/  IADD3 R6, PT, PT, R11, R4, RZ ;  /* 0x000000040b067210 */ /* 0x000fe20007ffe0ff */
[-C--:B------:R-:W-:Y:S01]  /*2920*/  IMAD R11, R5, R5.reuse, RZ ;  /* 0x00000005050b7224 */ /* 0x080fe200078e02ff */
[----:B------:R-:W-:Y:S01]  /*2930*/  @!P2 LOP3.LUT R14, RZ, R5, RZ, 0x33, !PT ;  /* 0x00000005ff0ea212 */ /* 0x000fe200078e33ff */
[----:B--2---:R-:W-:Y:S01]  /*2940*/  IMAD.MOV R13, RZ, RZ, -R9 ;  /* 0x000000ffff0d7224 */ /* 0x004fe200078e0a09 */
[----:B------:R-:W-:-:S03]  /*2950*/  IABS R12, R6 ;  /* 0x00000006000c7213 */ /* 0x000fc60000000000 */
[----:B------:R-:W-:Y:S01]  /*2960*/  IMAD.IADD R7, R14, 0x1, R7 ;  /* 0x000000010e077824 */ /* 0x000fe200078e0207 */
[----:B------:R-:W-:Y:S01]  /*2970*/  IABS R4, R0 ;  /* 0x0000000000047213 */ /* 0x000fe20000000000 */
[----:B------:R-:W-:Y:S01]  /*2980*/  IMAD R13, R13, R10, RZ ;  /* 0x0000000a0d0d7224 */ /* 0x000fe200078e02ff */
[----:B------:R-:W-:Y:S01]  /*2990*/  IABS R15, R11 ;  /* 0x0000000b000f7213 */ /* 0x000fe20000000000 */
[----:B------:R-:W1:Y:S01]  /*29a0*/  I2F.RP R14, R12 ;  /* 0x0000000c000e7306 */ /* 0x000e620000209400 */
[----:B------:R-:W-:Y:S01]  /*29b0*/  IABS R16, R7 ;  /* 0x0000000700107213 */ /* 0x000fe20000000000 */
[----:B------:R-:W-:Y:S01]  /*29c0*/  IMAD.HI.U32 R8, R9, R13, R8 ;  /* 0x0000000d09087227 */ /* 0x000fe200078e0008 */
[----:B------:R-:W-:-:S03]  /*29d0*/  IADD3 R5, PT, PT, R6, R5, RZ ;  /* 0x0000000506057210 */ /* 0x000fc60007ffe0ff */
[----:B------:R-:W-:Y:S02]  /*29e0*/  IMAD.MOV.U32 R13, RZ, RZ, R16 ;  /* 0x000000ffff0d7224 */ /* 0x000fe400078e0010 */
[----:B------:R-:W-:Y:S02]  /*29f0*/  IMAD.MOV R4, RZ, RZ, -R4 ;  /* 0x000000ffff047224 */ /* 0x000fe400078e0a04 */
[----:B------:R-:W2:Y:S01]  /*2a00*/  I2F.RP R16, R13 ;  /* 0x0000000d00107306 */ /* 0x000ea20000209400 */
[----:B------:R-:W-:-:S04]  /*2a10*/  IMAD.HI.U32 R8, R8, R15, RZ ;  /* 0x0000000f08087227 */ /* 0x000fc800078e00ff */
[----:B------:R-:W-:Y:S01]  /*2a20*/  IMAD R15, R8, R4, R15 ;  /* 0x00000004080f7224 */ /* 0x000fe200078e020f */
[----:B------:R-:W-:Y:S02]  /*2a30*/  LOP3.LUT R4, R11, R0, RZ, 0x3c, !PT ;  /* 0x000000000b047212 */ /* 0x000fe400078e3cff */
[----:B-1----:R-:W1:Y:S02]  /*2a40*/  MUFU.RCP R14, R14 ;  /* 0x0000000e000e7308 */ /* 0x002e640000001000 */
[----:B------:R-:W-:Y:S02]  /*2a50*/  ISETP.GT.U32.AND P1, PT, R10, R15, PT ;  /* 0x0000000f0a00720c */ /* 0x000fe40003f24070 */
[----:B------:R-:W-:-:S04]  /*2a60*/  ISETP.GE.AND P2, PT, R4, RZ, PT ;  /* 0x000000ff0400720c */ /* 0x000fc80003f46270 */
[----:B--2---:R-:W2:Y:S07]  /*2a70*/  MUFU.RCP R16, R16 ;  /* 0x0000001000107308 */ /* 0x004eae0000001000 */
[----:B------:R-:W-:Y:S01]  /*2a80*/  @!P1 IMAD.IADD R15, R15, 0x1, -R10 ;  /* 0x000000010f0f9824 */ /* 0x000fe200078e0a0a */
[----:B------:R-:W-:Y:S02]  /*2a90*/  @!P1 IADD3 R8, PT, PT, R8, 0x1, RZ ;  /* 0x0000000108089810 */ /* 0x000fe40007ffe0ff */
[----:B-1----:R-:W-:-:S02]  /*2aa0*/  IADD3 R9, PT, PT, R14, 0xffffffe, RZ ;  /* 0x0ffffffe0e097810 */ /* 0x002fc40007ffe0ff */
[----:B------:R-:W-:Y:S01]  /*2ab0*/  ISETP.GE.U32.AND P0, PT, R15, R10, PT ;  /* 0x0000000a0f00720c */ /* 0x000fe20003f06070 */
[-C--:B------:R-:W-:Y:S01]  /*2ac0*/  IMAD R15, R6, R0.reuse, -R5 ;  /* 0x00000000060f7224 */ /* 0x080fe200078e0a05 */
[C---:B------:R-:W-:Y:S01]  /*2ad0*/  ISETP.NE.AND P1, PT, R0.reuse, RZ, PT ;  /* 0x000000ff0000720c */ /* 0x040fe20003f25270 */
[----:B------:R-:W-:Y:S01]  /*2ae0*/  IMAD R5, R0, R0, RZ ;  /* 0x0000000000057224 */ /* 0x000fe200078e02ff */
[----:B------:R-:W1:Y:S01]  /*2af0*/  F2I.FTZ.U32.TRUNC.NTZ R9, R9 ;  /* 0x0000000900097305 */ /* 0x000e62000021f000 */
[----:B--2---:R-:W-:-:S03]  /*2b00*/  VIADD R10, R16, 0xffffffe ;  /* 0x0ffffffe100a7836 */ /* 0x004fc60000000000 */
[----:B------:R-:W-:Y:S02]  /*2b10*/  IABS R16, R5 ;  /* 0x0000000500107213 */ /* 0x000fe40000000000 */
[----:B------:R-:W-:Y:S02]  /*2b20*/  LOP3.LUT R5, R5, R6, RZ, 0x3c, !PT ;  /* 0x0000000605057212 */ /* 0x000fe400078e3cff */
[----:B------:R-:W2:Y:S01]  /*2b30*/  F2I.FTZ.U32.TRUNC.NTZ R11, R10 ;  /* 0x0000000a000b7305 */ /* 0x000ea2000021f000 */
[----:B------:R-:W-:-:S04]  /*2b40*/  @P0 VIADD R8, R8, 0x1 ;  /* 0x0000000108080836 */ /* 0x000fc80000000000 */
[----:B------:R-:W-:Y:S01]  /*2b50*/  @!P2 IMAD.MOV R8, RZ, RZ, -R8 ;  /* 0x000000ffff08a224 */ /* 0x000fe200078e0a08 */
[----:B------:R-:W-:Y:S01]  /*2b60*/  @!P1 LOP3.LUT R8, RZ, R0, RZ, 0x33, !PT ;  /* 0x00000000ff089212 */ /* 0x000fe200078e33ff */
[----:B-1----:R-:W-:Y:S01]  /*2b70*/  IMAD.MOV R17, RZ, RZ, -R9 ;  /* 0x000000ffff117224 */ /* 0x002fe200078e0a09 */
[----:B------:R-:W-:Y:S02]  /*2b80*/  ISETP.GE.AND P1, PT, R5, RZ, PT ;  /* 0x000000ff0500720c */ /* 0x000fe40003f26270 */
[----:B------:R-:W-:Y:S01]  /*2b90*/  IADD3 R4, PT, PT, R8, R15, RZ ;  /* 0x0000000f08047210 */ /* 0x000fe20007ffe0ff */
[----:B------:R-:W-:Y:S01]  /*2ba0*/  IMAD R17, R17, R12, RZ ;  /* 0x0000000c11117224 */ /* 0x000fe200078e02ff */
[----:B------:R-:W-:Y:S01]  /*2bb0*/  IADD3 R0, PT, PT, R7, R0, RZ ;  /* 0x0000000007007210 */ /* 0x000fe20007ffe0ff */
[----:B------:R-:W-:Y:S02]  /*2bc0*/  IMAD.MOV.U32 R8, RZ, RZ, RZ ;  /* 0x000000ffff087224 */ /* 0x000fe400078e00ff */
[----:B--2---:R-:W-:-:S02]  /*2bd0*/  IMAD.MOV R10, RZ, RZ, -R11 ;  /* 0x000000ffff0a7224 */ /* 0x004fc400078e0a0b */
[----:B------:R-:W-:-:S04]  /*2be0*/  IMAD.HI.U32 R9, R9, R17, R8 ;  /* 0x0000001109097227 */ /* 0x000fc800078e0008 */
[----:B------:R-:W-:Y:S02]  /*2bf0*/  IMAD R15, R10, R13, RZ ;  /* 0x0000000d0a0f7224 */ /* 0x000fe400078e02ff */
[----:B------:R-:W-:Y:S02]  /*2c00*/  IMAD.MOV.U32 R10, RZ, RZ, RZ ;  /* 0x000000ffff0a7224 */ /* 0x000fe400078e00ff */
[CC--:B------:R-:W-:Y:S02]  /*2c10*/  IMAD R8, R6.reuse, R6.reuse, RZ ;  /* 0x0000000606087224 */ /* 0x0c0fe400078e02ff */
[----:B------:R-:W-:Y:S01]  /*2c20*/  IMAD.HI.U32 R14, R11, R15, R10 ;  /* 0x0000000f0b0e7227 */ /* 0x000fe200078e000a */
[-C--:B------:R-:W-:Y:S02]  /*2c30*/  IABS R11, R7.reuse ;  /* 0x00000007000b7213 */ /* 0x080fe40000000000 */
[----:B------:R-:W-:Y:S01]  /*2c40*/  IABS R10, R6 ;  /* 0x00000006000a7213 */ /* 0x000fe20000000000 */
[----:B------:R-:W-:Y:S01]  /*2c50*/  IMAD R0, R6, R7, -R0 ;  /* 0x0000000706007224 */ /* 0x000fe200078e0a00 */
[----:B------:R-:W-:Y:S01]  /*2c60*/  IABS R19, R8 ;  /* 0x0000000800137213 */ /* 0x000fe20000000000 */
[----:B------:R-:W-:Y:S01]  /*2c70*/  IMAD.MOV R18, RZ, RZ, -R11 ;  /* 0x000000ffff127224 */ /* 0x000fe200078e0a0b */
[----:B------:R-:W-:Y:S01]  /*2c80*/  IADD3 R17, PT, PT, RZ, -R10, RZ ;  /* 0x8000000aff117210 */ /* 0x000fe20007ffe0ff */
[----:B------:R-:W-:Y:S01]  /*2c90*/  IMAD.HI.U32 R11, R9, R16, RZ ;  /* 0x00000010090b7227 */ /* 0x000fe200078e00ff */
[----:B------:R-:W-:-:S02]  /*2ca0*/  IABS R10, R4 ;  /* 0x00000004000a7213 */ /* 0x000fc40000000000 */
[----:B------:R-:W-:Y:S01]  /*2cb0*/  LOP3.LUT R8, R8, R7, RZ, 0x3c, !PT ;  /* 0x0000000708087212 */ /* 0x000fe200078e3cff */
[----:B------:R-:W-:Y:S01]  /*2cc0*/  IMAD R9, R11, R17, R16 ;  /* 0x000000110b097224 */ /* 0x000fe200078e0210 */
[----:B------:R-:W1:Y:S01]  /*2cd0*/  I2F.RP R15, R10 ;  /* 0x0000000a000f7306 */ /* 0x000e620000209400 */
[----:B------:R-:W-:Y:S01]  /*2ce0*/  IMAD.HI.U32 R14, R14, R19, RZ ;  /* 0x000000130e0e7227 */ /* 0x000fe200078e00ff */
[----:B------:R-:W-:Y:S02]  /*2cf0*/  ISETP.GE.AND P2, PT, R8, RZ, PT ;  /* 0x000000ff0800720c */ /* 0x000fe40003f46270 */
[----:B------:R-:W-:Y:S01]  /*2d00*/  ISETP.GT.U32.AND P4, PT, R12, R9, PT ;  /* 0x000000090c00720c */ /* 0x000fe20003f84070 */
[----:B------:R-:W-:-:S05]  /*2d10*/  IMAD R16, R14, R18, R19 ;  /* 0x000000120e107224 */ /* 0x000fca00078e0213 */
[----:B------:R-:W-:Y:S01]  /*2d20*/  ISETP.GT.U32.AND P5, PT, R13, R16, PT ;  /* 0x000000100d00720c */ /* 0x000fe20003fa4070 */
[----:B-1----:R-:W1:Y:S06]  /*2d30*/  MUFU.RCP R15, R15 ;  /* 0x0000000f000f7308 */ /* 0x002e6c0000001000 */
[----:B------:R-:W-:Y:S02]  /*2d40*/  @!P4 IMAD.IADD R9, R9, 0x1, -R12 ;  /* 0x000000010909c824 */ /* 0x000fe400078e0a0c */
[----:B------:R-:W-:Y:S01]  /*2d50*/  @!P4 VIADD R11, R11, 0x1 ;  /* 0x000000010b0bc836 */ /* 0x000fe20000000000 */
[----:B------:R-:W-:-:S02]  /*2d60*/  ISETP.NE.AND P4, PT, R6, RZ, PT ;  /* 0x000000ff0600720c */ /* 0x000fc40003f85270 */
[----:B------:R-:W-:Y:S02]  /*2d70*/  ISETP.GE.U32.AND P3, PT, R9, R12, PT ;  /* 0x0000000c0900720c */ /* 0x000fe40003f66070 */
[-C--:B------:R-:W-:Y:S02]  /*2d80*/  @!P5 IADD3 R16, PT, PT, R16, -R13.reuse, RZ ;  /* 0x8000000d1010d210 */ /* 0x080fe40007ffe0ff */
[----:B------:R-:W-:Y:S02]  /*2d90*/  @!P5 IADD3 R14, PT, PT, R14, 0x1, RZ ;  /* 0x000000010e0ed810 */ /* 0x000fe40007ffe0ff */
[----:B------:R-:W-:Y:S01]  /*2da0*/  ISETP.GE.U32.AND P0, PT, R16, R13, PT ;  /* 0x0000000d1000720c */ /* 0x000fe20003f06070 */
[----:B-1----:R-:W-:-:S06]  /*2db0*/  VIADD R8, R15, 0xffffffe ;  /* 0x0ffffffe0f087836 */ /* 0x002fcc0000000000 */
[----:B------:R-:W-:Y:S01]  /*2dc0*/  @P3 VIADD R11, R11, 0x1 ;  /* 0x000000010b0b3836 */ /* 0x000fe20000000000 */
[----:B------:R-:W-:Y:S01]  /*2dd0*/  ISETP.NE.AND P3, PT, R7, RZ, PT ;  /* 0x000000ff0700720c */ /* 0x000fe20003f65270 */
[----:B------:R-:W1:Y:S02]  /*2de0*/  F2I.FTZ.U32.TRUNC.NTZ R9, R8 ;  /* 0x0000000800097305 */ /* 0x000e64000021f000 */
[----:B------:R-:W-:Y:S01]  /*2df0*/  @!P1 IMAD.MOV R11, RZ, RZ, -R11 ;  /* 0x000000ffff0b9224 */ /* 0x000fe200078e0a0b */
[----:B------:R-:W-:Y:S01]  /*2e00*/  @!P4 LOP3.LUT R11, RZ, R6, RZ, 0x33, !PT ;  /* 0x00000006ff0bc212 */ /* 0x000fe200078e33ff */
[----:B------:R-:W-:-:S04]  /*2e10*/  @P0 VIADD R14, R14, 0x1 ;  /* 0x000000010e0e0836 */ /* 0x000fc80000000000 */
[----:B------:R-:W-:Y:S02]  /*2e20*/  @!P2 IMAD.MOV R14, RZ, RZ, -R14 ;  /* 0x000000ffff0ea224 */ /* 0x000fe400078e0a0e */
[----:B------:R-:W-:Y:S02]  /*2e30*/  IMAD.IADD R0, R11, 0x1, R0 ;  /* 0x000000010b007824 */ /* 0x000fe400078e0200 */
[-C--:B------:R-:W-:Y:S01]  /*2e40*/  @!P3 LOP3.LUT R14, RZ, R7.reuse, RZ, 0x33, !PT ;  /* 0x00000007ff0eb212 */ /* 0x080fe200078e33ff */
[----:B------:R-:W-:Y:S01]  /*2e50*/  IMAD R11, R7, R7, RZ ;  /* 0x00000007070b7224 */ /* 0x000fe200078e02ff */
[----:B-1----:R-:W-:Y:S01]  /*2e60*/  IADD3 R15, PT, PT, RZ, -R9, RZ ;  /* 0x80000009ff0f7210 */ /* 0x002fe20007ffe0ff */
[----:B------:R-:W-:Y:S01]  /*2e70*/  IMAD.MOV.U32 R8, RZ, RZ, RZ ;  /* 0x000000ffff087224 */ /* 0x000fe200078e00ff */
[----:B------:R-:W-:Y:S02]  /*2e80*/  IADD3 R5, PT, PT, R14, -R6, -R4 ;  /* 0x800000060e057210 */ /* 0x000fe40007ffe804 */
[----:B------:R-:W-:Y:S01]  /*2e90*/  IABS R6, R0 ;  /* 0x0000000000067213 */ /* 0x000fe20000000000 */
[----:B------:R-:W-:Y:S01]  /*2ea0*/  IMAD R15, R15, R10, RZ ;  /* 0x0000000a0f0f7224 */ /* 0x000fe200078e02ff */
[----:B------:R-:W-:Y:S01]  /*2eb0*/  IABS R12, R11 ;  /* 0x0000000b000c7213 */ /* 0x000fe20000000000 */
[-C--:B------:R-:W-:Y:S01]  /*2ec0*/  IMAD R5, R7, R4.reuse, R5 ;  /* 0x0000000407057224 */ /* 0x080fe200078e0205 */
[----:B------:R-:W-:Y:S01]  /*2ed0*/  IABS R14, R4 ;  /* 0x00000004000e7213 */ /* 0x000fe20000000000 */
[----:B------:R-:W-:Y:S01]  /*2ee0*/  IMAD.HI.U32 R8, R9, R15, R8 ;  /* 0x0000000f09087227 */ /* 0x000fe200078e0008 */
[----:B------:R-:W1:Y:S01]  /*2ef0*/  I2F.RP R13, R6 ;  /* 0x00000006000d7306 */ /* 0x000e620000209400 */
[----:B------:R-:W-:-:S02]  /*2f00*/  MOV R9, R12 ;  /* 0x0000000c00097202 */ /* 0x000fc40000000f00 */
[----:B------:R-:W-:Y:S01]  /*2f10*/  IABS R16, R5 ;  /* 0x0000000500107213 */ /* 0x000fe20000000000 */
[----:B------:R-:W-:Y:S01]  /*2f20*/  IMAD.MOV R14, RZ, RZ, -R14 ;  /* 0x000000ffff0e7224 */ /* 0x000fe200078e0a0e */
[----:B------:R-:W-:Y:S01]  /*2f30*/  LOP3.LUT R11, R11, R4, RZ, 0x3c, !PT ;  /* 0x000000040b0b7212 */ /* 0x000fe200078e3cff */
[----:B------:R-:W-:Y:S01]  /*2f40*/  IMAD.HI.U32 R8, R8, R9, RZ ;  /* 0x0000000908087227 */ /* 0x000fe200078e00ff */
[----:B------:R-:W-:Y:S02]  /*2f50*/  IABS R18, R5 ;  /* 0x0000000500127213 */ /* 0x000fe40000000000 */
[----:B------:R-:W-:Y:S01]  /*2f60*/  ISETP.GE.AND P2, PT, R11, RZ, PT ;  /* 0x000000ff0b00720c */ /* 0x000fe20003f46270 */
[----:B------:R-:W-:Y:S02]  /*2f70*/  IMAD.MOV.U32 R12, RZ, RZ, R16 ;  /* 0x000000ffff0c7224 */ /* 0x000fe400078e0010 */
[----:B------:R-:W-:Y:S02]  /*2f80*/  IMAD R9, R8, R14, R9 ;  /* 0x0000000e08097224 */ /* 0x000fe400078e0209 */
[----:B------:R-:W2:Y:S01]  /*2f90*/  I2F.RP R15, R12 ;  /* 0x0000000c000f7306 */ /* 0x000ea20000209400 */
[----:B------:R-:W-:-:S02]  /*2fa0*/  IMAD.MOV R18, RZ, RZ, -R18 ;  /* 0x000000ffff127224 */ /* 0x000fc400078e0a12 */
[----:B------:R-:W-:-:S05]  /*2fb0*/  ISETP.GT.U32.AND P1, PT, R10, R9, PT ;  /* 0x000000090a00720c */ /* 0x000fca0003f24070 */
[----:B-1----:R-:W1:Y:S08]  /*2fc0*/  MUFU.RCP R13, R13 ;  /* 0x0000000d000d7308 */ /* 0x002e700000001000 */
[----:B--2---:R-:W2:Y:S01]  /*2fd0*/  MUFU.RCP R15, R15 ;  /* 0x0000000f000f7308 */ /* 0x004ea20000001000 */
[----:B------:R-:W-:Y:S02]  /*2fe0*/  @!P1 IADD3 R9, PT, PT, R9, -R10, RZ ;  /* 0x8000000a09099210 */ /* 0x000fe40007ffe0ff */
[----:B------:R-:W-:-:S02]  /*2ff0*/  @!P1 IADD3 R8, PT, PT, R8, 0x1, RZ ;  /* 0x0000000108089810 */ /* 0x000fc40007ffe0ff */
[----:B------:R-:W-:Y:S02]  /*3000*/  ISETP.GE.U32.AND P0, PT, R9, R10, PT ;  /* 0x0000000a0900720c */ /* 0x000fe40003f06070 */
[C---:B------:R-:W-:Y:S01]  /*3010*/  ISETP.NE.AND P1, PT, R4.reuse, RZ, PT ;  /* 0x000000ff0400720c */ /* 0x040fe20003f25270 */
[----:B-1----:R-:W-:Y:S02]  /*3020*/  VIADD R14, R13, 0xffffffe ;  /* 0x0ffffffe0d0e7836 */ /* 0x002fe40000000000 */
[----:B------:R-:W-:Y:S02]  /*3030*/  IMAD R13, R4, R4, RZ ;  /* 0x00000004040d7224 */ /* 0x000fe400078e02ff */
[----:B------:R-:W1:Y:S03]  /*3040*/  F2I.FTZ.U32.TRUNC.NTZ R9, R14 ;  /* 0x0000000e00097305 */ /* 0x000e66000021f000 */
[----:B------:R-:W-:Y:S01]  /*3050*/  IABS R16, R13 ;  /* 0x0000000d00107213 */ /* 0x000fe20000000000 */
[----:B--2---:R-:W-:Y:S01]  /*3060*/  VIADD R10, R15, 0xffffffe ;  /* 0x0ffffffe0f0a7836 */ /* 0x004fe20000000000 */
[----:B------:R-:W-:Y:S01]  /*3070*/  LOP3.LUT R13, R13, R0, RZ, 0x3c, !PT ;  /* 0x000000000d0d7212 */ /* 0x000fe200078e3cff */
[----:B------:R-:W-:-:S02]  /*3080*/  @P0 VIADD R8, R8, 0x1 ;  /* 0x0000000108080836 */ /* 0x000fc40000000000 */
[----:B------:R2:W3:Y:S03]  /*3090*/  F2I.FTZ.U32.TRUNC.NTZ R11, R10 ;  /* 0x0000000a000b7305 */ /* 0x0004e6000021f000 */
[----:B------:R-:W-:Y:S02]  /*30a0*/  @!P2 IADD3 R8, PT, PT, -R8, RZ, RZ ;  /* 0x000000ff0808a210 */ /* 0x000fe40007ffe1ff */
[----:B------:R-:W-:Y:S01]  /*30b0*/  @!P1 LOP3.LUT R8, RZ, R4, RZ, 0x33, !PT ;  /* 0x00000004ff089212 */ /* 0x000fe200078e33ff */
[----:B-1----:R-:W-:Y:S01]  /*30c0*/  IMAD.MOV R15, RZ, RZ, -R9 ;  /* 0x000000ffff0f7224 */ /* 0x002fe200078e0a09 */
[----:B------:R-:W-:Y:S01]  /*30d0*/  ISETP.GE.AND P1, PT, R13, RZ, PT ;  /* 0x000000ff0d00720c */ /* 0x000fe20003f26270 */
[----:B--2---:R-:W-:Y:S01]  /*30e0*/  HFMA2 R10, -RZ, RZ, 0, 0 ;  /* 0x00000000ff0a7431 */ /* 0x004fe200000001ff */
[----:B------:R-:W-:Y:S01]  /*30f0*/  IADD3 R7, PT, PT, R8, -R7, -R0 ;  /* 0x8000000708077210 */ /* 0x000fe20007ffe800 */
[----:B------:R-:W-:-:S02]  /*3100*/  IMAD R15, R15, R6, RZ ;  /* 0x000000060f0f7224 */ /* 0x000fc400078e02ff */
[----:B------:R-:W-:Y:S02]  /*3110*/  IMAD.MOV.U32 R8, RZ, RZ, RZ ;  /* 0x000000ffff087224 */ /* 0x000fe400078e00ff */
[----:B---3--:R-:W-:Y:S02]  /*3120*/  IMAD.MOV R17, RZ, RZ, -R11 ;  /* 0x000000ffff117224 */ /* 0x008fe400078e0a0b */
[----:B------:R-:W-:-:S04]  /*3130*/  IMAD.HI.U32 R9, R9, R15, R8 ;  /* 0x0000000f09097227 */ /* 0x000fc800078e0008 */
[----:B------:R-:W-:Y:S01]  /*3140*/  IMAD R15, R17, R12, RZ ;  /* 0x0000000c110f7224 */ /* 0x000fe200078e02ff */
[-C--:B------:R-:W-:Y:S01]  /*3150*/  IABS R17, R0.reuse ;  /* 0x0000000000117213 */ /* 0x080fe20000000000 */
[----:B------:R-:W-:Y:S02]  /*3160*/  IMAD R7, R4, R0, R7 ;  /* 0x0000000004077224 */ /* 0x000fe400078e0207 */
[----:B------:R-:W-:-:S03]  /*3170*/  IMAD.HI.U32 R14, R11, R15, R10 ;  /* 0x0000000f0b0e7227 */ /* 0x000fc600078e000a */
[-C--:B------:R-:W-:Y:S01]  /*3180*/  IABS R10, R7.reuse ;  /* 0x00000007000a7213 */ /* 0x080fe20000000000 */
[----:B------:R-:W-:Y:S01]  /*3190*/  IMAD R8, R0, R0, RZ ;  /* 0x0000000000087224 */ /* 0x000fe200078e02ff */
[----:B------:R-:W-:Y:S01]  /*31a0*/  IABS R13, R7 ;  /* 0x00000007000d7213 */ /* 0x000fe20000000000 */
[----:B------:R-:W-:Y:S02]  /*31b0*/  IMAD.MOV R15, RZ, RZ, -R17 ;  /* 0x000000ffff0f7224 */ /* 0x000fe400078e0a11 */
[----:B------:R-:W-:Y:S01]  /*31c0*/  IMAD.HI.U32 R11, R9, R16, RZ ;  /* 0x00000010090b7227 */ /* 0x000fe200078e00ff */
[----:B------:R-:W-:Y:S02]  /*31d0*/  IABS R17, R8 ;  /* 0x0000000800117213 */ /* 0x000fe40000000000 */
[----:B------:R-:W-:Y:S01]  /*31e0*/  LOP3.LUT R8, R8, R5, RZ, 0x3c, !PT ;  /* 0x0000000508087212 */ /* 0x000fe200078e3cff */
[----:B------:R-:W-:Y:S01]  /*31f0*/  IMAD R9, R11, R15, R16 ;  /* 0x0000000f0b097224 */ /* 0x000fe200078e0210 */
[----:B------:R-:W-:Y:S01]  /*3200*/  MOV R15, R18 ;  /* 0x00000012000f7202 */ /* 0x000fe20000000f00 */
[----:B------:R-:W1:Y:S01]  /*3210*/  I2F.RP R16, R10 ;  /* 0x0000000a00107306 */ /* 0x000e620000209400 */
[----:B------:R-:W-:Y:S01]  /*3220*/  IMAD.HI.U32 R14, R14, R17, RZ ;  /* 0x000000110e0e7227 */ /* 0x000fe200078e00ff */
[----:B------:R-:W-:-:S02]  /*3230*/  ISETP.GE.AND P5, PT, R8, RZ, PT ;  /* 0x000000ff0800720c */ /* 0x000fc40003fa6270 */
[----:B------:R-:W-:Y:S01]  /*3240*/  ISETP.GT.U32.AND P3, PT, R6, R9, PT ;  /* 0x000000090600720c */ /* 0x000fe20003f64070 */
[----:B------:R-:W-:Y:S02]  /*3250*/  IMAD R15, R14, R15, R17 ;  /* 0x0000000f0e0f7224 */ /* 0x000fe400078e0211 */
[----:B------:R-:W-:Y:S02]  /*3260*/  IMAD.MOV.U32 R8, RZ, RZ, RZ ;  /* 0x000000ffff087224 */ /* 0x000fe400078e00ff */
[----:B------:R-:W-:Y:S01]  /*3270*/  IMAD.MOV R13, RZ, RZ, -R13 ;  /* 0x000000ffff0d7224 */ /* 0x000fe200078e0a0d */
[----:B------:R-:W-:Y:S01]  /*3280*/  ISETP.GT.U32.AND P4, PT, R12, R15, PT ;  /* 0x0000000f0c00720c */ /* 0x000fe20003f84070 */
[----:B-1----:R-:W1:Y:S06]  /*3290*/  MUFU.RCP R16, R16 ;  /* 0x0000001000107308 */ /* 0x002e6c0000001000 */
[----:B------:R-:W-:Y:S01]  /*32a0*/  @!P3 IMAD.IADD R9, R9, 0x1, -R6 ;  /* 0x000000010909b824 */ /* 0x000fe200078e0a06 */
[----:B------:R-:W-:-:S02]  /*32b0*/  @!P3 IADD3 R11, PT, PT, R11, 0x1, RZ ;  /* 0x000000010b0bb810 */ /* 0x000fc40007ffe0ff */
[----:B------:R-:W-:Y:S02]  /*32c0*/  ISETP.NE.AND P3, PT, R0, RZ, PT ;  /* 0x000000ff0000720c */ /* 0x000fe40003f65270 */
[----:B------:R-:W-:Y:S01]  /*32d0*/  ISETP.GE.U32.AND P2, PT, R9, R6, PT ;  /* 0x000000060900720c */ /* 0x000fe20003f46070 */
[----:B------:R-:W-:Y:S01]  /*32e0*/  @!P4 IMAD.IADD R15, R15, 0x1, -R12 ;  /* 0x000000010f0fc824 */ /* 0x000fe200078e0a0c */
[----:B------:R-:W-:-:S04]  /*32f0*/  @!P4 IADD3 R14, PT, PT, R14, 0x1, RZ ;  /* 0x000000010e0ec810 */ /* 0x000fc80007ffe0ff */
[----:B------:R-:W-:Y:S01]  /*3300*/  ISETP.GE.U32.AND P0, PT, R15, R12, PT ;  /* 0x0000000c0f00720c */ /* 0x000fe20003f06070 */
[----:B------:R-:W-:Y:S02]  /*3310*/  IMAD R12, R5, R5, RZ ;  /* 0x00000005050c7224 */ /* 0x000fe400078e02ff */
[----:B-1----:R-:W-:-:S04]  /*3320*/  VIADD R9, R16, 0xffffffe ;  /* 0x0ffffffe10097836 */ /* 0x002fc80000000000 */
[----:B------:R-:W-:Y:S01]  /*3330*/  @P2 VIADD R11, R11, 0x1 ;  /* 0x000000010b0b2836 */ /* 0x000fe20000000000 */
[----:B------:R-:W-:Y:S01]  /*3340*/  ISETP.NE.AND P2, PT, R5, RZ, PT ;  /* 0x000000ff0500720c */ /* 0x000fe20003f45270 */
[----:B------:R-:W1:Y:S02]  /*3350*/  F2I.FTZ.U32.TRUNC.NTZ R9, R9 ;  /* 0x0000000900097305 */ /* 0x000e64000021f000 */
[----:B------:R-:W-:Y:S01]  /*3360*/  @!P1 IMAD.MOV R11, RZ, RZ, -R11 ;  /* 0x000000ffff0b9224 */ /* 0x000fe200078e0a0b */
[----:B------:R-:W-:Y:S01]  /*3370*/  @!P3 LOP3.LUT R11, RZ, R0, RZ, 0x33, !PT ;  /* 0x00000000ff0bb212 */ /* 0x000fe200078e33ff */
[----:B------:R-:W-:-:S03]  /*3380*/  @P0 VIADD R14, R14, 0x1 ;  /* 0x000000010e0e0836 */ /* 0x000fc60000000000 */
[----:B------:R-:W-:Y:S02]  /*3390*/  IADD3 R6, PT, PT, R11, -R4, -R5 ;  /* 0x800000040b067210 */ /* 0x000fe40007ffe805 */
[----:B------:R-:W-:-:S03]  /*33a0*/  @!P5 IADD3 R14, PT, PT, -R14, RZ, RZ ;  /* 0x000000ff0e0ed210 */ /* 0x000fc60007ffe1ff */
[-C--:B------:R-:W-:Y:S01]  /*33b0*/  @!P2 LOP3.LUT R14, RZ, R5.reuse, RZ, 0x33, !PT ;  /* 0x00000005ff0ea212 */ /* 0x080fe200078e33ff */
[----:B------:R-:W-:Y:S02]  /*33c0*/  IMAD R6, R0, R5, R6 ;  /* 0x0000000500067224 */ /* 0x000fe400078e0206 */
[----:B-1----:R-:W-:Y:S01]  /*33d0*/  IMAD.MOV R11, RZ, RZ, -R9 ;  /* 0x000000ffff0b7224 */ /* 0x002fe200078e0a09 */
[----:B------:R-:W-:Y:S02]  /*33e0*/  IADD3 R4, PT, PT, R14, -R0, -R7 ;  /* 0x800000000e047210 */ /* 0x000fe40007ffe807 */
[----:B------:R-:W-:Y:S01]  /*33f0*/  IABS R14, R6 ;  /* 0x00000006000e7213 */ /* 0x000fe20000000000 */
[----:B------:R-:W-:Y:S01]  /*3400*/  IMAD R11, R11, R10, RZ ;  /* 0x0000000a0b0b7224 */ /* 0x000fe200078e02ff */
[----:B------:R-:W-:Y:S01]  /*3410*/  IABS R0, R12 ;  /* 0x0000000c00007213 */ /* 0x000fe20000000000 */
[-C--:B------:R-:W-:Y:S01]  /*3420*/  IMAD R4, R5, R7.reuse, R4 ;  /* 0x0000000705047224 */ /* 0x080fe200078e0204 */
[----:B------:R-:W-:Y:S01]  /*3430*/  LOP3.LUT R12, R12, R7, RZ, 0x3c, !PT ;  /* 0x000000070c0c7212 */ /* 0x000fe200078e3cff */
[----:B------:R-:W-:Y:S01]  /*3440*/  IMAD.HI.U32 R8, R9, R11, R8 ;  /* 0x0000000b09087227 */ /* 0x000fe200078e0008 */
[----:B------:R-:W-:-:S02]  /*3450*/  MOV R11, R14 ;  /* 0x0000000e000b7202 */ /* 0x000fc40000000f00 */
[----:B------:R-:W-:Y:S01]  /*3460*/  ISETP.GE.AND P2, PT, R12, RZ, PT ;  /* 0x000000ff0c00720c */ /* 0x000fe20003f46270 */
[----:B------:R-:W-:Y:S01]  /*3470*/  IMAD.MOV.U32 R9, RZ, RZ, R0 ;  /* 0x000000ffff097224 */ /* 0x000fe200078e0000 */
[----:B------:R-:W-:Y:S01]  /*3480*/  IABS R0, R4 ;  /* 0x0000000400007213 */ /* 0x000fe20000000000 */
[----:B------:R-:W1:Y:S01]  /*3490*/  I2F.RP R14, R11 ;  /* 0x0000000b000e7306 */ /* 0x000e620000209400 */
[----:B------:R-:W-:Y:S02]  /*34a0*/  IMAD.MOV.U32 R12, RZ, RZ, RZ ;  /* 0x000000ffff0c7224 */ /* 0x000fe400078e00ff */
[----:B------:R-:W-:-:S04]  /*34b0*/  IMAD.HI.U32 R8, R8, R9, RZ ;  /* 0x0000000908087227 */ /* 0x000fc800078e00ff */
[----:B------:R-:W-:Y:S01]  /*34c0*/  IMAD R9, R8, R13, R9 ;  /* 0x0000000d08097224 */ /* 0x000fe200078e0209 */
[----:B------:R-:W2:Y:S04]  /*34d0*/  I2F.RP R15, R0 ;  /* 0x00000000000f7306 */ /* 0x000ea80000209400 */
[----:B------:R-:W-:-:S04]  /*34e0*/  ISETP.GT.U32.AND P1, PT, R10, R9, PT ;  /* 0x000000090a00720c */ /* 0x000fc80003f24070 */
[----:B-1----:R-:W1:Y:S08]  /*34f0*/  MUFU.RCP R14, R14 ;  /* 0x0000000e000e7308 */ /* 0x002e700000001000 */
[----:B--2---:R-:W2:Y:S01]  /*3500*/  MUFU.RCP R15, R15 ;  /* 0x0000000f000f7308 */ /* 0x004ea20000001000 */
[----:B------:R-:W-:Y:S02]  /*3510*/  @!P1 IADD3 R9, PT, PT, R9, -R10, RZ ;  /* 0x8000000a09099210 */ /* 0x000fe40007ffe0ff */
[----:B------:R-:W-:-:S02]  /*3520*/  @!P1 IADD3 R8, PT, PT, R8, 0x1, RZ ;  /* 0x0000000108089810 */ /* 0x000fc40007ffe0ff */
[----:B------:R-:W-:Y:S02]  /*3530*/  ISETP.GE.U32.AND P0, PT, R9, R10, PT ;  /* 0x0000000a0900720c */ /* 0x000fe40003f06070 */
[----:B------:R-:W-:Y:S01]  /*3540*/  ISETP.NE.AND P1, PT, R7, RZ, PT ;  /* 0x000000ff0700720c */ /* 0x000fe20003f25270 */
[----:B-1----:R-:W-:-:S06]  /*3550*/  VIADD R13, R14, 0xffffffe ;  /* 0x0ffffffe0e0d7836 */ /* 0x002fcc0000000000 */
[----:B------:R-:W1:Y:S01]  /*3560*/  F2I.FTZ.U32.TRUNC.NTZ R13, R13 ;  /* 0x0000000d000d7305 */ /* 0x000e62000021f000 */
[----:B--2---:R-:W-:-:S03]  /*3570*/  VIADD R9, R15, 0xffffffe ;  /* 0x0ffffffe0f097836 */ /* 0x004fc60000000000 */
[----:B------:R-:W-:Y:S02]  /*3580*/  @P0 VIADD R8, R8, 0x1 ;  /* 0x0000000108080836 */ /* 0x000fe40000000000 */
[-C--:B------:R-:W-:Y:S02]  /*3590*/  IMAD R15, R7, R7.reuse, RZ ;  /* 0x00000007070f7224 */ /* 0x080fe400078e02ff */
[----:B------:R-:W2:Y:S01]  /*35a0*/  F2I.FTZ.U32.TRUNC.NTZ R9, R9 ;  /* 0x0000000900097305 */ /* 0x000ea2000021f000 */
[----:B------:R-:W-:Y:S02]  /*35b0*/  @!P2 IADD3 R8, PT, PT, -R8, RZ, RZ ;  /* 0x000000ff0808a210 */ /* 0x000fe40007ffe1ff */
[----:B------:R-:W-:Y:S01]  /*35c0*/  @!P1 LOP3.LUT R8, RZ, R7, RZ, 0x33, !PT ;  /* 0x00000007ff089212 */ /* 0x000fe200078e33ff */
[----:B-1----:R-:W-:-:S03]  /*35d0*/  IMAD.MOV R10, RZ, RZ, -R13 ;  /* 0x000000ffff0a7224 */ /* 0x002fc600078e0a0d */
[----:B------:R-:W-:Y:S02]  /*35e0*/  IADD3 R5, PT, PT, R8, -R5, -R6 ;  /* 0x8000000508057210 */ /* 0x000fe40007ffe806 */
[-C--:B------:R-:W-:Y:S01]  /*35f0*/  IABS R8, R6.reuse ;  /* 0x0000000600087213 */ /* 0x080fe20000000000 */
[----:B------:R-:W-:Y:S02]  /*3600*/  IMAD R17, R10, R11, RZ ;  /* 0x0000000b0a117224 */ /* 0x000fe400078e02ff */
[----:B------:R-:W-:Y:S01]  /*3610*/  IMAD R5, R7, R6, R5 ;  /* 0x0000000607057224 */ /* 0x000fe200078e0205 */
[----:B------:R-:W-:Y:S01]  /*3620*/  IADD3 R10, PT, PT, RZ, -R8, RZ ;  /* 0x80000008ff0a7210 */ /* 0x000fe20007ffe0ff */
[----:B--2---:R-:W-:Y:S02]  /*3630*/  IMAD.MOV R19, RZ, RZ, -R9 ;  /* 0x000000ffff137224 */ /* 0x004fe400078e0a09 */
[----:B------:R-:W-:Y:S02]  /*3640*/  IMAD.MOV.U32 R8, RZ, RZ, RZ ;  /* 0x000000ffff087224 */ /* 0x000fe400078e00ff */
[----:B------:R-:W-:-:S02]  /*3650*/  IMAD R19, R19, R0, RZ ;  /* 0x0000000013137224 */ /* 0x000fc400078e02ff */
[----:B------:R-:W-:Y:S01]  /*3660*/  IMAD.HI.U32 R12, R13, R17, R12 ;  /* 0x000000110d0c7227 */ /* 0x000fe200078e000c */
[----:B------:R-:W-:Y:S02]  /*3670*/  IABS R17, R15 ;  /* 0x0000000f00117213 */ /* 0x000fe40000000000 */
[----:B------:R-:W-:Y:S01]  /*3680*/  LOP3.LUT R15, R15, R6, RZ, 0x3c, !PT ;  /* 0x000000060f0f7212 */ /* 0x000fe200078e3cff */
[----:B------:R-:W-:Y:S01]  /*3690*/  IMAD.HI.U32 R8, R9, R19, R8 ;  /* 0x0000001309087227 */ /* 0x000fe200078e0008 */
[----:B------:R-:W-:Y:S02]  /*36a0*/  IABS R9, R4 ;  /* 0x0000000400097213 */ /* 0x000fe40000000000 */
[----:B------:R-:W-:Y:S01]  /*36b0*/  ISETP.GE.AND P1, PT, R15, RZ, PT ;  /* 0x000000ff0f00720c */ /* 0x000fe20003f26270 */
[----:B------:R-:W-:Y:S02]  /*36c0*/  IMAD R13, R6, R6, RZ ;  /* 0x00000006060d7224 */ /* 0x000fe400078e02ff */
[----:B------:R-:W-:-:S03]  /*36d0*/  IMAD.HI.U32 R12, R12, R17, RZ ;  /* 0x000000110c0c7227 */ /* 0x000fc600078e00ff */
[----:B------:R-:W-:Y:S01]  /*36e0*/  IABS R14, R13 ;  /* 0x0000000d000e7213 */ /* 0x000fe20000000000 */
[----:B------:R-:W-:Y:S01]  /*36f0*/  IMAD.MOV R9, RZ, RZ, -R9 ;  /* 0x000000ffff097224 */ /* 0x000fe200078e0a09 */
[----:B------:R-:W-:Y:S01]  /*3700*/  LOP3.LUT R13, R13, R4, RZ, 0x3c, !PT ;  /* 0x000000040d0d7212 */ /* 0x000fe200078e3cff */
[----:B------:R-:W-:-:S03]  /*3710*/  IMAD R10, R12, R10, R17 ;  /* 0x0000000a0c0a7224 */ /* 0x000fc600078e0211 */
[----:B------:R-:W-:Y:S01]  /*3720*/  MOV R17, R9 ;  /* 0x0000000900117202 */ /* 0x000fe20000000f00 */
[----:B------:R-:W-:Y:S01]  /*3730*/  IMAD.HI.U32 R9, R8, R14, RZ ;  /* 0x0000000e08097227 */ /* 0x000fe200078e00ff */
[----:B------:R-:W-:Y:S02]  /*3740*/  ISETP.GT.U32.AND P3, PT, R11, R10, PT ;  /* 0x0000000a0b00720c */ /* 0x000fe40003f64070 */
[----:B------:R-:W-:Y:S01]  /*3750*/  IABS R8, R5 ;  /* 0x0000000500087213 */ /* 0x000fe20000000000 */
[----:B------:R-:W-:Y:S01]  /*3760*/  IMAD R17, R9, R17, R14 ;  /* 0x0000001109117224 */ /* 0x000fe200078e020e */
[----:B------:R-:W-:Y:S02]  /*3770*/  ISETP.GE.AND P5, PT, R13, RZ, PT ;  /* 0x000000ff0d00720c */ /* 0x000fe40003fa6270 */
[----:B------:R-:W1:Y:S01]  /*3780*/  I2F.RP R14, R8 ;  /* 0x00000008000e7306 */ /* 0x000e620000209400 */
[----:B------:R-:W-:Y:S02]  /*3790*/  IABS R13, R5 ;  /* 0x00000005000d7213 */ /* 0x000fe40000000000 */
[----:B------:R-:W-:-:S02]  /*37a0*/  ISETP.GT.U32.AND P4, PT, R0, R17, PT ;  /* 0x000000110000720c */ /* 0x000fc40003f84070 */
[----:B------:R-:W-:Y:S02]  /*37b0*/  IADD3 R18, PT, PT, RZ, -R13, RZ ;  /* 0x8000000dff127210 */ /* 0x000fe40007ffe0ff */
[----:B------:R-:W-:Y:S01]  /*37c0*/  @!P3 IMAD.IADD R10, R10, 0x1, -R11 ;  /* 0x000000010a0ab824 */ /* 0x000fe200078e0a0b */
[----:B------:R-:W-:Y:S02]  /*37d0*/  @!P3 IADD3 R12, PT, PT, R12, 0x1, RZ ;  /* 0x000000010c0cb810 */ /* 0x000fe40007ffe0ff */
[----:B------:R-:W-:Y:S02]  /*37e0*/  ISETP.NE.AND P3, PT, R6, RZ, PT ;  /* 0x000000ff0600720c */ /* 0x000fe40003f65270 */
[----:B------:R-:W-:Y:S01]  /*37f0*/  ISETP.GE.U32.AND P2, PT, R10, R11, PT ;  /* 0x0000000b0a00720c */ /* 0x000fe20003f46070 */
[----:B-1----:R-:W1:Y:S03]  /*3800*/  MUFU.RCP R14, R14 ;  /* 0x0000000e000e7308 */ /* 0x002e660000001000 */
[----:B------:R-:W-:-:S02]  /*3810*/  @!P4 IMAD.IADD R17, R17, 0x1, -R0 ;  /* 0x000000011111c824 */ /* 0x000fc400078e0a00 */
[----:B------:R-:W-:-:S03]  /*3820*/  @!P4 VIADD R9, R9, 0x1 ;  /* 0x000000010909c836 */ /* 0x000fc60000000000 */
[----:B------:R-:W-:-:S04]  /*3830*/  ISETP.GE.U32.AND P0, PT, R17, R0, PT ;  /* 0x000000001100720c */ /* 0x000fc80003f06070 */
[----:B------:R-:W-:Y:S01]  /*3840*/  @P2 VIADD R12, R12, 0x1 ;  /* 0x000000010c0c2836 */ /* 0x000fe20000000000 */
[----:B------:R-:W-:-:S03]  /*3850*/  ISETP.NE.AND P2, PT, R4, RZ, PT ;  /* 0x000000ff0400720c */ /* 0x000fc60003f45270 */
[----:B------:R-:W-:Y:S01]  /*3860*/  @!P1 IMAD.MOV R12, RZ, RZ, -R12 ;  /* 0x000000ffff0c9224 */ /* 0x000fe200078e0a0c */
[----:B------:R-:W-:Y:S01]  /*3870*/  @!P3 LOP3.LUT R12, RZ, R6, RZ, 0x33, !PT ;  /* 0x00000006ff0cb212 */ /* 0x000fe200078e33ff */
[----:B-1----:R-:W-:-:S03]  /*3880*/  VIADD R10, R14, 0xffffffe ;  /* 0x0ffffffe0e0a7836 */ /* 0x002fc60000000000 */
[----:B------:R-:W-:Y:S01]  /*3890*/  @P0 IADD3 R9, PT, PT, R9, 0x1, RZ ;  /* 0x0000000109090810 */ /* 0x000fe20007ffe0ff */
[-C--:B------:R-:W-:Y:S01]  /*38a0*/  IMAD R14, R4, R4.reuse, RZ ;  /* 0x00000004040e7224 */ /* 0x080fe200078e02ff */
[----:B------:R-:W-:Y:S02]  /*38b0*/  IADD3 R11, PT, PT, R12, -R7, -R4 ;  /* 0x800000070c0b7210 */ /* 0x000fe40007ffe804 */
[----:B------:R-:W-:Y:S01]  /*38c0*/  @!P5 IADD3 R9, PT, PT, -R9, RZ, RZ ;  /* 0x000000ff0909d210 */ /* 0x000fe20007ffe1ff */
[----:B------:R1:W2:Y:S01]  /*38d0*/  F2I.FTZ.U32.TRUNC.NTZ R7, R10 ;  /* 0x0000000a00077305 */ /* 0x0002a2000021f000 */
[-C--:B------:R-:W-:Y:S01]  /*38e0*/  @!P2 LOP3.LUT R9, RZ, R4.reuse, RZ, 0x33, !PT ;  /* 0x00000004ff09a212 */ /* 0x080fe200078e33ff */
[----:B------:R-:W-:Y:S01]  /*38f0*/  IMAD R11, R6, R4, R11 ;  /* 0x00000004060b7224 */ /* 0x000fe200078e020b */
[----:B------:R-:W-:Y:S02]  /*3900*/  IABS R15, R14 ;  /* 0x0000000e000f7213 */ /* 0x000fe40000000000 */
[----:B------:R-:W-:Y:S01]  /*3910*/  IADD3 R0, PT, PT, R9, -R6, -R5 ;  /* 0x8000000609007210 */ /* 0x000fe20007ffe805 */
[----:B------:R-:W-:Y:S01]  /*3920*/  IMAD.MOV.U32 R6, RZ, RZ, RZ ;  /* 0x000000ffff067224 */ /* 0x000fe200078e00ff */
[----:B------:R-:W-:-:S02]  /*3930*/  IABS R12, R11 ;  /* 0x0000000b000c7213 */ /* 0x000fc40000000000 */
[-C--:B------:R-:W-:Y:S01]  /*3940*/  LOP3.LUT R14, R14, R5.reuse, RZ, 0x3c, !PT ;  /* 0x000000050e0e7212 */ /* 0x080fe200078e3cff */
[-C--:B------:R-:W-:Y:S01]  /*3950*/  IMAD R0, R4, R5.reuse, R0 ;  /* 0x0000000504007224 */ /* 0x080fe200078e0200 */
[----:B------:R-:W3:Y:S02]  /*3960*/  I2F.RP R16, R12 ;  /* 0x0000000c00107306 */ /* 0x000ee40000209400 */
[----:B------:R-:W-:Y:S01]  /*3970*/  ISETP.GE.AND P2, PT, R14, RZ, PT ;  /* 0x000000ff0e00720c */ /* 0x000fe20003f46270 */
[----:B------:R-:W-:Y:S01]  /*3980*/  IMAD R14, R5, R5, RZ ;  /* 0x00000005050e7224 */ /* 0x000fe200078e02ff */
[----:B-1----:R-:W-:Y:S01]  /*3990*/  IABS R10, R0 ;  /* 0x00000000000a7213 */ /* 0x002fe20000000000 */
[----:B--2---:R-:W-:-:S03]  /*39a0*/  IMAD.MOV R9, RZ, RZ, -R7 ;  /* 0x000000ffff097224 */ /* 0x004fc600078e0a07 */
[----:B------:R-:W1:Y:S01]  /*39b0*/  I2F.RP R17, R10 ;  /* 0x0000000a00117306 */ /* 0x000e620000209400 */
[----:B------:R-:W-:-:S04]  /*39c0*/  IMAD R9, R9, R8, RZ ;  /* 0x0000000809097224 */ /* 0x000fc800078e02ff */
[----:B------:R-:W-:-:S03]  /*39d0*/  IMAD.HI.U32 R6, R7, R9, R6 ;  /* 0x0000000907067227 */ /* 0x000fc600078e0006 */
[----:B---3--:R-:W2:Y:S03]  /*39e0*/  MUFU.RCP R16, R16 ;  /* 0x0000001000107308 */ /* 0x008ea60000001000 */
[----:B------:R-:W-:-:S04]  /*39f0*/  IMAD.HI.U32 R13, R6, R15, RZ ;  /* 0x0000000f060d7227 */ /* 0x000fc800078e00ff */
[----:B------:R-:W-:Y:S01]  /*3a00*/  IMAD R15, R13, R18, R15 ;  /* 0x000000120d0f7224 */ /* 0x000fe200078e020f */
[----:B-1----:R-:W1:Y:S01]  /*3a10*/  MUFU.RCP R17, R17 ;  /* 0x0000001100117308 */ /* 0x002e620000001000 */
[----:B------:R-:W-:-:S03]  /*3a20*/  IABS R18, R0 ;  /* 0x0000000000127213 */ /* 0x000fc60000000000 */
[----:B------:R-:W-:Y:S02]  /*3a30*/  ISETP.GT.U32.AND P1, PT, R8, R15, PT ;  /* 0x0000000f0800720c */ /* 0x000fe40003f24070 */
[----:B------:R-:W-:Y:S02]  /*3a40*/  IMAD.MOV R18, RZ, RZ, -R18 ;  /* 0x000000ffff127224 */ /* 0x000fe400078e0a12 */
[----:B--2---:R-:W-:Y:S01]  /*3a50*/  VIADD R9, R16, 0xffffffe ;  /* 0x0ffffffe10097836 */ /* 0x004fe20000000000 */
[----:B------:R-:W-:Y:S02]  /*3a60*/  IABS R16, R14 ;  /* 0x0000000e00107213 */ /* 0x000fe40000000000 */
[----:B------:R-:W-:-:S03]  /*3a70*/  LOP3.LUT R14, R14, R11, RZ, 0x3c, !PT ;  /* 0x0000000b0e0e7212 */ /* 0x000fc600078e3cff */
[----:B------:R-:W2:Y:S01]  /*3a80*/  F2I.FTZ.U32.TRUNC.NTZ R9, R9 ;  /* 0x0000000900097305 */ /* 0x000ea2000021f000 */
[----:B-1----:R-:W-:Y:S02]  /*3a90*/  VIADD R6, R17, 0xffffffe ;  /* 0x0ffffffe11067836 */ /* 0x002fe40000000000 */
[-C--:B------:R-:W-:Y:S01]  /*3aa0*/  @!P1 IADD3 R15, PT, PT, R15, -R8.reuse, RZ ;  /* 0x800000080f0f9210 */ /* 0x080fe20007ffe0ff */
[----:B------:R-:W-:Y:S01]  /*3ab0*/  @!P1 VIADD R13, R13, 0x1 ;  /* 0x000000010d0d9836 */ /* 0x000fe20000000000 */
[----:B------:R-:W-:Y:S02]  /*3ac0*/  ISETP.NE.AND P1, PT, R5, RZ, PT ;  /* 0x000000ff0500720c */ /* 0x000fe40003f25270 */
[----:B------:R-:W-:Y:S01]  /*3ad0*/  ISETP.GE.U32.AND P0, PT, R15, R8, PT ;  /* 0x000000080f00720c */ /* 0x000fe20003f06070 */
[----:B------:R1:W3:Y:S01]  /*3ae0*/  F2I.FTZ.U32.TRUNC.NTZ R7, R6 ;  /* 0x0000000600077305 */ /* 0x0002e2000021f000 */
[----:B------:R-:W-:Y:S02]  /*3af0*/  IMAD.MOV.U32 R8, RZ, RZ, RZ ;  /* 0x000000ffff087224 */ /* 0x000fe400078e00ff */
[----:B--2---:R-:W-:-:S02]  /*3b00*/  IMAD.MOV R15, RZ, RZ, -R9 ;  /* 0x000000ffff0f7224 */ /* 0x004fc400078e0a09 */
[----:B-1----:R-:W-:Y:S02]  /*3b10*/  IMAD.MOV.U32 R6, RZ, RZ, RZ ;  /* 0x000000ffff067224 */ /* 0x002fe400078e00ff */
[----:B------:R-:W-:-:S05]  /*3b20*/  IMAD R15, R15, R12, RZ ;  /* 0x0000000c0f0f7224 */ /* 0x000fca00078e02ff */
[----:B------:R-:W-:Y:S01]  /*3b30*/  @P0 IADD3 R13, PT, PT, R13, 0x1, RZ ;  /* 0x000000010d0d0810 */ /* 0x000fe20007ffe0ff */
[----:B---3--:R-:W-:-:S03]  /*3b40*/  IMAD.MOV R17, RZ, RZ, -R7 ;  /* 0x000000ffff117224 */ /* 0x008fc600078e0a07 */
[----:B------:R-:W-:Y:S01]  /*3b50*/  @!P2 IADD3 R13, PT, PT, -R13, RZ, RZ ;  /* 0x000000ff0d0da210 */ /* 0x000fe20007ffe1ff */
[----:B------:R-:W-:Y:S01]  /*3b60*/  IMAD.HI.U32 R8, R9, R15, R8 ;  /* 0x0000000f09087227 */ /* 0x000fe200078e0008 */
[----:B------:R-:W-:Y:S02]  /*3b70*/  @!P1 LOP3.LUT R13, RZ, R5, RZ, 0x33, !PT ;  /* 0x00000005ff0d9212 */ /* 0x000fe400078e33ff */
[----:B------:R-:W-:Y:S01]  /*3b80*/  ISETP.GE.AND P1, PT, R14, RZ, PT ;  /* 0x000000ff0e00720c */ /* 0x000fe20003f26270 */
[----:B------:R-:W-:Y:S01]  /*3b90*/  IMAD R15, R17, R10, RZ ;  /* 0x0000000a110f7224 */ /* 0x000fe200078e02ff */
[-C--:B------:R-:W-:Y:S01]  /*3ba0*/  IABS R17, R11.reuse ;  /* 0x0000000b00117213 */ /* 0x080fe20000000000 */
[----:B------:R-:W-:Y:S01]  /*3bb0*/  IMAD R9, R11, R11, RZ ;  /* 0x0000000b0b097224 */ /* 0x000fe200078e02ff */
[----:B------:R-:W-:Y:S01]  /*3bc0*/  IADD3 R4, PT, PT, R13, -R4, -R11 ;  /* 0x800000040d047210 */ /* 0x000fe20007ffe80b */
[----:B------:R-:W-:-:S04]  /*3bd0*/  IMAD.HI.U32 R7, R7, R15, R6 ;  /* 0x0000000f07077227 */ /* 0x000fc800078e0006 */
[----:B------:R-:W-:Y:S01]  /*3be0*/  IMAD.MOV.U32 R15, RZ, RZ, R16 ;  /* 0x000000ffff0f7224 */ /* 0x000fe200078e0010 */
[----:B------:R-:W-:Y:S01]  /*3bf0*/  IADD3 R16, PT, PT, RZ, -R17, RZ ;  /* 0x80000011ff107210 */ /* 0x000fe20007ffe0ff */
[----:B------:R-:W-:Y:S01]  /*3c00*/  IMAD.MOV.U32 R13, RZ, RZ, R18 ;  /* 0x000000ffff0d7224 */ /* 0x000fe200078e0012 */
[----:B------:R-:W-:Y:S01]  /*3c10*/  IABS R17, R9 ;  /* 0x0000000900117213 */ /* 0x000fe20000000000 */
[----:B------:R-:W-:Y:S01]  /*3c20*/  IMAD.HI.U32 R6, R8, R15, RZ ;  /* 0x0000000f08067227 */ /* 0x000fe200078e00ff */
[----:B------:R-:W-:-:S03]  /*3c30*/  LOP3.LUT R9, R9, R0, RZ, 0x3c, !PT ;  /* 0x0000000009097212 */ /* 0x000fc600078e3cff */
[----:B------:R-:W-:Y:S01]  /*3c40*/  IMAD R15, R6, R16, R15 ;  /* 0x00000010060f7224 */ /* 0x000fe200078e020f */
[----:B------:R-:W-:Y:S01]  /*3c50*/  ISETP.GE.AND P5, PT, R9, RZ, PT ;  /* 0x000000ff0900720c */ /* 0x000fe20003fa6270 */
[----:B------:R-:W-:-:S03]  /*3c60*/  IMAD.HI.U32 R8, R7, R17, RZ ;  /* 0x0000001107087227 */ /* 0x000fc600078e00ff */
[----:B------:R-:W-:Y:S01]  /*3c70*/  ISETP.GT.U32.AND P3, PT, R12, R15, PT ;  /* 0x0000000f0c00720c */ /* 0x000fe20003f64070 */
[----:B------:R-:W-:Y:S02]  /*3c80*/  IMAD R13, R8, R13, R17 ;  /* 0x0000000d080d7224 */ /* 0x000fe400078e0211 */
[----:B------:R-:W-:-:S03]  /*3c90*/  IMAD R7, R5, R11, R4 ;  /* 0x0000000b05077224 */ /* 0x000fc600078e0204 */
[----:B------:R-:W-:Y:S02]  /*3ca0*/  ISETP.GT.U32.AND P4, PT, R10, R13, PT ;  /* 0x0000000d0a00720c */ /* 0x000fe40003f84070 */
[----:B------:R-:W-:-:S04]  /*3cb0*/  IABS R4, R7 ;  /* 0x0000000700047213 */ /* 0x000fc80000000000 */
[----:B------:R-:W1:Y:S01]  /*3cc0*/  I2F.RP R16, R4 ;  /* 0x0000000400107306 */ /* 0x000e620000209400 */
[-C--:B------:R-:W-:Y:S01]  /*3cd0*/  @!P3 IADD3 R15, PT, PT, R15, -R12.reuse, RZ ;  /* 0x8000000c0f0fb210 */ /* 0x080fe20007ffe0ff */
[----:B------:R-:W-:Y:S01]  /*3ce0*/  @!P3 VIADD R6, R6, 0x1 ;  /* 0x000000010606b836 */ /* 0x000fe20000000000 */
[----:B------:R-:W-:Y:S02]  /*3cf0*/  ISETP.NE.AND P3, PT, R11, RZ, PT ;  /* 0x000000ff0b00720c */ /* 0x000fe40003f65270 */
[----:B------:R-:W-:Y:S01]  /*3d00*/  ISETP.GE.U32.AND P2, PT, R15, R12, PT ;  /* 0x0000000c0f00720c */ /* 0x000fe20003f46070 */
[----:B------:R-:W-:Y:S02]  /*3d10*/  IMAD R12, R0, R0, RZ ;  /* 0x00000000000c7224 */ /* 0x000fe400078e02ff */
[----:B------:R-:W-:Y:S02]  /*3d20*/  @!P4 IMAD.IADD R13, R13, 0x1, -R10 ;  /* 0x000000010d0dc824 */ /* 0x000fe400078e0a0a */
[----:B------:R-:W-:Y:S01]  /*3d30*/  @!P4 VIADD R8, R8, 0x1 ;  /* 0x000000010808c836 */ /* 0x000fe20000000000 */
[----:B------:R-:W-:-:S02]  /*3d40*/  IABS R14, R12 ;  /* 0x0000000c000e7213 */ /* 0x000fc40000000000 */
[----:B------:R-:W-:Y:S01]  /*3d50*/  ISETP.GE.U32.AND P0, PT, R13, R10, PT ;  /* 0x0000000a0d00720c */ /* 0x000fe20003f06070 */
[----:B-1----:R-:W1:Y:S01]  /*3d60*/  MUFU.RCP R16, R16 ;  /* 0x0000001000107308 */ /* 0x002e620000001000 */
[----:B------:R-:W-:-:S03]  /*3d70*/  LOP3.LUT R12, R12, R7, RZ, 0x3c, !PT ;  /* 0x000000070c0c7212 */ /* 0x000fc600078e3cff */
[----:B------:R-:W-:Y:S02]  /*3d80*/  @P2 IADD3 R6, PT, PT, R6, 0x1, RZ ;  /* 0x0000000106062810 */ /* 0x000fe40007ffe0ff */
[----:B------:R-:W-:Y:S02]  /*3d90*/  ISETP.NE.AND P2, PT, R0, RZ, PT ;  /* 0x000000ff0000720c */ /* 0x000fe40003f45270 */
[----:B------:R-:W-:Y:S02]  /*3da0*/  @!P1 IADD3 R6, PT, PT, -R6, RZ, RZ ;  /* 0x000000ff06069210 */ /* 0x000fe40007ffe1ff */
[----:B------:R-:W-:Y:S02]  /*3db0*/  @!P3 LOP3.LUT R6, RZ, R11, RZ, 0x33, !PT ;  /* 0x0000000bff06b212 */ /* 0x000fe400078e33ff */
[----:B------:R-:W-:Y:S01]  /*3dc0*/  @P0 VIADD R8, R8, 0x1 ;  /* 0x0000000108080836 */ /* 0x000fe20000000000 */
[----:B------:R-:W-:Y:S02]  /*3dd0*/  ISETP.GE.AND P3, PT, R12, RZ, PT ;  /* 0x000000ff0c00720c */ /* 0x000fe40003f66270 */
[----:B------:R-:W-:Y:S01]  /*3de0*/  IADD3 R13, PT, PT, R6, -R5, -R0 ;  /* 0x80000005060d7210 */ /* 0x000fe20007ffe800 */
[----:B------:R-:W-:-:S02]  /*3df0*/  @!P5 IMAD.MOV R8, RZ, RZ, -R8 ;  /* 0x000000ffff08d224 */ /* 0x000fc400078e0a08 */
[----:B-1----:R-:W-:Y:S01]  /*3e00*/  VIADD R16, R16, 0xffffffe ;  /* 0x0ffffffe10107836 */ /* 0x002fe20000000000 */
[-C--:B------:R-:W-:Y:S01]  /*3e10*/  @!P2 LOP3.LUT R8, RZ, R0.reuse, RZ, 0x33, !PT ;  /* 0x00000000ff08a212 */ /* 0x080fe200078e33ff */
[----:B------:R-:W-:Y:S01]  /*3e20*/  IMAD R13, R11, R0, R13 ;  /* 0x000000000b0d7224 */ /* 0x000fe200078e020d */
[----:B------:R-:W-:Y:S01]  /*3e30*/  ISETP.NE.AND P2, PT, R7, RZ, PT ;  /* 0x000000ff0700720c */ /* 0x000fe20003f45270 */
[----:B------:R1:W2:Y:S01]  /*3e40*/  F2I.FTZ.U32.TRUNC.NTZ R9, R16 ;  /* 0x0000001000097305 */ /* 0x0002a2000021f000 */
[----:B------:R-:W-:Y:S01]  /*3e50*/  IADD3 R6, PT, PT, R8, -R11, -R7 ;  /* 0x8000000b08067210 */ /* 0x000fe20007ffe807 */
[----:B------:R-:W-:Y:S01]  /*3e60*/  IMAD.MOV.U32 R8, RZ, RZ, RZ ;  /* 0x000000ffff087224 */ /* 0x000fe200078e00ff */
[-C--:B------:R-:W-:Y:S02]  /*3e70*/  IABS R11, R13.reuse ;  /* 0x0000000d000b7213 */ /* 0x080fe40000000000 */
[----:B------:R-:W-:Y:S01]  /*3e80*/  IABS R19, R13 ;  /* 0x0000000d00137213 */ /* 0x000fe20000000000 */
[----:B------:R-:W-:-:S02]  /*3e90*/  IMAD R6, R0, R7, R6 ;  /* 0x0000000700067224 */ /* 0x000fc400078e0206 */
[----:B------:R-:W3:Y:S01]  /*3ea0*/  I2F.RP R5, R11 ;  /* 0x0000000b00057306 */ /* 0x000ee20000209400 */
[----:B-1----:R-:W-:Y:S01]  /*3eb0*/  IABS R16, R7 ;  /* 0x0000000700107213 */ /* 0x002fe20000000000 */
[----:B------:R-:W-:Y:S01]  /*3ec0*/  IMAD.MOV R19, RZ, RZ, -R19 ;  /* 0x000000ffff137224 */ /* 0x000fe200078e0a13 */
[-C--:B------:R-:W-:Y:S02]  /*3ed0*/  IABS R10, R6.reuse ;  /* 0x00000006000a7213 */ /* 0x080fe40000000000 */
[----:B------:R-:W-:Y:S02]  /*3ee0*/  IABS R20, R6 ;  /* 0x0000000600147213 */ /* 0x000fe40000000000 */
[----:B--2---:R-:W-:Y:S01]  /*3ef0*/  IADD3 R15, PT, PT, RZ, -R9, RZ ;  /* 0x80000009ff0f7210 */ /* 0x004fe20007ffe0ff */
[----:B------:R-:W1:Y:S04]  /*3f00*/  I2F.RP R17, R10 ;  /* 0x0000000a00117306 */ /* 0x000e680000209400 */
[----:B------:R-:W-:-:S04]  /*3f10*/  IMAD R15, R15, R4, RZ ;  /* 0x000000040f0f7224 */ /* 0x000fc800078e02ff */
[----:B---3--:R-:W2:Y:S01]  /*3f20*/  MUFU.RCP R5, R5 ;  /* 0x0000000500057308 */ /* 0x008ea20000001000 */
[----:B------:R-:W-:Y:S01]  /*3f30*/  IMAD.HI.U32 R8, R9, R15, R8 ;  /* 0x0000000f09087227 */ /* 0x000fe200078e0008 */
[----:B------:R-:W-:-:S03]  /*3f40*/  IADD3 R9, PT, PT, RZ, -R16, RZ ;  /* 0x80000010ff097210 */ /* 0x000fc60007ffe0ff */
[----:B------:R-:W-:Y:S02]  /*3f50*/  IMAD.MOV.U32 R15, RZ, RZ, R14 ;  /* 0x000000ffff0f7224 */ /* 0x000fe400078e000e */
[----:B------:R-:W-:Y:S01]  /*3f60*/  IMAD R16, R7, R7, RZ ;  /* 0x0000000707107224 */ /* 0x000fe200078e02ff */
[----:B-1----:R-:W1:Y:S01]  /*3f70*/  MUFU.RCP R17, R17 ;  /* 0x0000001100117308 */ /* 0x002e620000001000 */
[----:B------:R-:W-:-:S04]  /*3f80*/  IMAD.HI.U32 R14, R8, R15, RZ ;  /* 0x0000000f080e7227 */ /* 0x000fc800078e00ff */
[----:B------:R-:W-:Y:S02]  /*3f90*/  IMAD R15, R14, R9, R15 ;  /* 0x000000090e0f7224 */ /* 0x000fe400078e020f */
[----:B--2---:R-:W-:-:S03]  /*3fa0*/  VIADD R8, R5, 0xffffffe ;  /* 0x0ffffffe05087836 */ /* 0x004fc60000000000 */
[----:B------:R-:W-:Y:S01]  /*3fb0*/  ISETP.GT.U32.AND P0, PT, R4, R15, PT ;  /* 0x0000000f0400720c */ /* 0x000fe20003f04070 */
[----:B------:R2:W3:Y:S01]  /*3fc0*/  F2I.FTZ.U32.TRUNC.NTZ R9, R8 ;  /* 0x0000000800097305 */ /* 0x0004e2000021f000 */
[----:B-1----:R-:W-:Y:S02]  /*3fd0*/  VIADD R5, R17, 0xffffffe ;  /* 0x0ffffffe11057836 */ /* 0x002fe40000000000 */
[----:B--2---:R-:W-:-:S05]  /*3fe0*/  HFMA2 R8, -RZ, RZ, 0, 0 ;  /* 0x00000000ff087431 */ /* 0x004fca00000001ff */
[----:B------:R-:W1:Y:S04]  /*3ff0*/  F2I.FTZ.U32.TRUNC.NTZ R5, R5 ;  /* 0x0000000500057305 */ /* 0x000e68000021f000 */
[----:B------:R-:W-:Y:S02]  /*4000*/  @!P0 IMAD.IADD R15, R15, 0x1, -R4 ;  /* 0x000000010f0f8824 */ /* 0x000fe400078e0a04 */
[----:B------:R-:W-:Y:S01]  /*4010*/  @!P0 VIADD R14, R14, 0x1 ;  /* 0x000000010e0e8836 */ /* 0x000fe20000000000 */
[----:B---3--:R-:W-:Y:S02]  /*4020*/  IADD3 R18, PT, PT, RZ, -R9, RZ ;  /* 0x80000009ff127210 */ /* 0x008fe40007ffe0ff */
[----:B------:R-:W-:Y:S01]  /*4030*/  ISETP.GE.U32.AND P1, PT, R15, R4, PT ;  /* 0x000000040f00720c */ /* 0x000fe20003f26070 */
[----:B------:R-:W-:Y:S01]  /*4040*/  IMAD R15, R13, R13, RZ ;  /* 0x0000000d0d0f7224 */ /* 0x000fe200078e02ff */
[----:B------:R-:W-:Y:S01]  /*4050*/  IABS R4, R16 ;  /* 0x0000001000047213 */ /* 0x000fe20000000000 */
[----:B------:R-:W-:Y:S01]  /*4060*/  IMAD R17, R18, R11, RZ ;  /* 0x0000000b12117224 */ /* 0x000fe200078e02ff */
[----:B------:R-:W-:-:S02]  /*4070*/  LOP3.LUT R16, R16, R13, RZ, 0x3c, !PT ;  /* 0x0000000d10107212 */ /* 0x000fc400078e3cff */
[----:B------:R-:W-:Y:S01]  /*4080*/  IABS R18, R15 ;  /* 0x0000000f00127213 */ /* 0x000fe20000000000 */
[----:B------:R-:W-:Y:S01]  /*4090*/  IMAD.HI.U32 R9, R9, R17, R8 ;  /* 0x0000001109097227 */ /* 0x000fe200078e0008 */
[----:B------:R-:W-:-:S03]  /*40a0*/  LOP3.LUT R15, R15, R6, RZ, 0x3c, !PT ;  /* 0x000000060f0f7212 */ /* 0x000fc600078e3cff */
[----:B-1----:R-:W-:Y:S01]  /*40b0*/  IMAD.MOV R21, RZ, RZ, -R5 ;  /* 0x000000ffff157224 */ /* 0x002fe200078e0a05 */
[----:B------:R-:W-:Y:S01]  /*40c0*/  ISETP.GE.AND P5, PT, R15, RZ, PT ;  /* 0x000000ff0f00720c */ /* 0x000fe20003fa6270 */
[----:B------:R-:W-:Y:S01]  /*40d0*/  IMAD.MOV.U32 R8, RZ, RZ, R4 ;  /* 0x000000ffff087224 */ /* 0x000fe200078e0004 */
[----:B------:R-:W-:Y:S01]  /*40e0*/  MOV R4, RZ ;  /* 0x000000ff00047202 */ /* 0x000fe20000000f00 */
[----:B------:R-:W-:Y:S02]  /*40f0*/  IMAD R17, R21, R10, RZ ;  /* 0x0000000a15117224 */ /* 0x000fe400078e02ff */
[----:B------:R-:W-:-:S04]  /*4100*/  IMAD.HI.U32 R9, R9, R8, RZ ;  /* 0x0000000809097227 */ /* 0x000fc800078e00ff */
[----:B------:R-:W-:Y:S01]  /*4110*/  IMAD.HI.U32 R4, R5, R17, R4 ;  /* 0x0000001105047227 */ /* 0x000fe200078e0004 */
[----:B------:R-:W-:-:S03]  /*4120*/  MOV R5, R19 ;  /* 0x0000001300057202 */ /* 0x000fc60000000f00 */
[----:B------:R-:W-:Y:S02]  /*4130*/  IMAD.MOV.U32 R17, RZ, RZ, R18 ;  /* 0x000000ffff117224 */ /* 0x000fe400078e0012 */
[----:B------:R-:W-:Y:S02]  /*4140*/  IMAD R8, R9, R5, R8 ;  /* 0x0000000509087224 */ /* 0x000fe400078e0208 */
[----:B------:R-:W-:Y:S02]  /*4150*/  IMAD.MOV R18, RZ, RZ, -R20 ;  /* 0x000000ffff127224 */ /* 0x000fe400078e0a14 */
[----:B------:R-:W-:Y:S01]  /*4160*/  IMAD.HI.U32 R4, R4, R17, RZ ;  /* 0x0000001104047227 */ /* 0x000fe200078e00ff */
[----:B------:R-:W-:-:S03]  /*4170*/  ISETP.GT.U32.AND P0, PT, R11, R8, PT ;  /* 0x000000080b00720c */ /* 0x000fc60003f04070 */
[----:B------:R-:W-:Y:S02]  /*4180*/  IMAD R5, R4, R18, R17 ;  /* 0x0000001204057224 */ /* 0x000fe400078e0211 */
[----:B------:R-:W-:Y:S02]  /*4190*/  @P1 VIADD R14, R14, 0x1 ;  /* 0x000000010e0e1836 */ /* 0x000fe40000000000 */
[----:B------:R-:W-:Y:S01]  /*41a0*/  IMAD R17, R6, R6, RZ ;  /* 0x0000000606117224 */ /* 0x000fe200078e02ff */
[----:B------:R-:W-:Y:S02]  /*41b0*/  ISETP.GT.U32.AND P1, PT, R10, R5, PT ;  /* 0x000000050a00720c */ /* 0x000fe40003f24070 */
[----:B------:R-:W-:Y:S02]  /*41c0*/  @!P3 IADD3 R14, PT, PT, -R14, RZ, RZ ;  /* 0x000000ff0e0eb210 */ /* 0x000fe40007ffe1ff */
[----:B------:R-:W-:Y:S01]  /*41d0*/  ISETP.GE.AND P3, PT, R16, RZ, PT ;  /* 0x000000ff1000720c */ /* 0x000fe20003f66270 */
[----:B------:R-:W-:Y:S01]  /*41e0*/  @!P0 IMAD.IADD R8, R8, 0x1, -R11 ;  /* 0x0000000108088824 */ /* 0x000fe200078e0a0b */
[----:B------:R-:W-:-:S02]  /*41f0*/  @!P0 IADD3 R9, PT, PT, R9, 0x1, RZ ;  /* 0x0000000109098810 */ /* 0x000fc40007ffe0ff */
[----:B------:R-:W-:Y:S02]  /*4200*/  ISETP.NE.AND P0, PT, R13, RZ, PT ;  /* 0x000000ff0d00720c */ /* 0x000fe40003f05270 */
[----:B------:R-:W-:Y:S02]  /*4210*/  ISETP.GE.U32.AND P4, PT, R8, R11, PT ;  /* 0x0000000b0800720c */ /* 0x000fe40003f86070 */
[----:B------:R-:W-:Y:S01]  /*4220*/  @!P2 LOP3.LUT R14, RZ, R7, RZ, 0x33, !PT ;  /* 0x00000007ff0ea212 */ /* 0x000fe200078e33ff */
[----:B------:R-:W-:Y:S02]  /*4230*/  @!P1 IMAD.IADD R5, R5, 0x1, -R10 ;  /* 0x0000000105059824 */ /* 0x000fe400078e0a0a */
[----:B------:R-:W-:Y:S01]  /*4240*/  @!P1 VIADD R4, R4, 0x1 ;  /* 0x0000000104049836 */ /* 0x000fe20000000000 */
[----:B------:R-:W-:Y:S02]  /*4250*/  ISETP.NE.AND P1, PT, R6, RZ, PT ;  /* 0x000000ff0600720c */ /* 0x000fe40003f25270 */
[----:B------:R-:W-:-:S02]  /*4260*/  ISETP.GE.U32.AND P2, PT, R5, R10, PT ;  /* 0x0000000a0500720c */ /* 0x000fc40003f46070 */
[----:B------:R-:W-:-:S03]  /*4270*/  IADD3 R0, PT, PT, R14, -R0, -R13 ;  /* 0x800000000e007210 */ /* 0x000fc60007ffe80d */
[----:B------:R-:W-:Y:S02]  /*4280*/  @P4 VIADD R9, R9, 0x1 ;  /* 0x0000000109094836 */ /* 0x000fe40000000000 */
[-C--:B------:R-:W-:Y:S02]  /*4290*/  IMAD R0, R7, R13.reuse, R0 ;  /* 0x0000000d07007224 */ /* 0x080fe400078e0200 */
[----:B------:R-:W-:Y:S01]  /*42a0*/  @!P3 IMAD.MOV R9, RZ, RZ, -R9 ;  /* 0x000000ffff09b224 */ /* 0x000fe200078e0a09 */
[----:B------:R-:W-:Y:S02]  /*42b0*/  @!P0 LOP3.LUT R9, RZ, R13, RZ, 0x33, !PT ;  /* 0x0000000dff098212 */ /* 0x000fe400078e33ff */
[----:B------:R-:W-:Y:S02]  /*42c0*/  IABS R5, R0 ;  /* 0x0000000000057213 */ /* 0x000fe40000000000 */
[----:B------:R-:W-:Y:S02]  /*42d0*/  @P2 IADD3 R4, PT, PT, R4, 0x1, RZ ;  /* 0x0000000104042810 */ /* 0x000fe40007ffe0ff */
[----:B------:R-:W-:Y:S01]  /*42e0*/  IADD3 R7, PT, PT, R9, -R7, -R6 ;  /* 0x8000000709077210 */ /* 0x000fe20007ffe806 */
[----:B------:R-:W1:Y:S01]  /*42f0*/  I2F.RP R8, R5 ;  /* 0x0000000500087306 */ /* 0x000e620000209400 */
[----:B------:R-:W-:Y:S01]  /*4300*/  ISETP.NE.AND P3, PT, R0, RZ, PT ;  /* 0x000000ff0000720c */ /* 0x000fe20003f65270 */
[----:B------:R-:W-:Y:S01]  /*4310*/  @!P5 IMAD.MOV R4, RZ, RZ, -R4 ;  /* 0x000000ffff04d224 */ /* 0x000fe200078e0a04 */
[-C--:B------:R-:W-:Y:S01]  /*4320*/  @!P1 LOP3.LUT R4, RZ, R6.reuse, RZ, 0x33, !PT ;  /* 0x00000006ff049212 */ /* 0x080fe200078e33ff */
[----:B------:R-:W-:-:S03]  /*4330*/  IMAD R7, R13, R6, R7 ;  /* 0x000000060d077224 */ /* 0x000fc600078e0207 */
[----:B------:R-:W-:Y:S02]  /*4340*/  IADD3 R9, PT, PT, R4, -R13, -R0 ;  /* 0x8000000d04097210 */ /* 0x000fe40007ffe800 */
[----:B------:R-:W-:-:S03]  /*4350*/  IABS R13, R7 ;  /* 0x00000007000d7213 */ /* 0x000fc60000000000 */
[----:B------:R-:W-:Y:S01]  /*4360*/  IMAD R4, R6, R0, R9 ;  /* 0x0000000006047224 */ /* 0x000fe200078e0209 */
[----:B------:R-:W2:Y:S04]  /*4370*/  I2F.RP R16, R13 ;  /* 0x0000000d00107306 */ /* 0x000ea80000209400 */
[----:B------:R-:W-:-:S04]  /*4380*/  IABS R12, R4 ;  /* 0x00000004000c7213 */ /* 0x000fc80000000000 */
[----:B-1----:R-:W1:Y:S08]  /*4390*/  MUFU.RCP R8, R8 ;  /* 0x0000000800087308 */ /* 0x002e700000001000 */
[----:B------:R-:W3:Y:S08]  /*43a0*/  I2F.RP R18, R12 ;  /* 0x0000000c00127306 */ /* 0x000ef00000209400 */
[----:B--2---:R-:W2:Y:S01]  /*43b0*/  MUFU.RCP R16, R16 ;  /* 0x0000001000107308 */ /* 0x004ea20000001000 */
[----:B-1----:R-:W-:-:S07]  /*43c0*/  IADD3 R14, PT, PT, R8, 0xffffffe, RZ ;  /* 0x0ffffffe080e7810 */ /* 0x002fce0007ffe0ff */
[----:B---3--:R-:W1:Y:S08]  /*43d0*/  MUFU.RCP R18, R18 ;  /* 0x0000001200127308 */ /* 0x008e700000001000 */
[----:B------:R3:W4:Y:S01]  /*43e0*/  F2I.FTZ.U32.TRUNC.NTZ R15, R14 ;  /* 0x0000000e000f7305 */ /* 0x000722000021f000 */
[----:B--2---:R-:W-:Y:S01]  /*43f0*/  VIADD R10, R16, 0xffffffe ;  /* 0x0ffffffe100a7836 */ /* 0x004fe20000000000 */
[----:B------:R-:W-:-:S02]  /*4400*/  IABS R16, R17 ;  /* 0x0000001100107213 */ /* 0x000fc40000000000 */
[----:B------:R-:W-:-:S04]  /*4410*/  LOP3.LUT R17, R17, R0, RZ, 0x3c, !PT ;  /* 0x0000000011117212 */ /* 0x000fc800078e3cff */
[----:B------:R-:W2:Y:S01]  /*4420*/  F2I.FTZ.U32.TRUNC.NTZ R11, R10 ;  /* 0x0000000a000b7305 */ /* 0x000ea2000021f000 */
[----:B-1----:R-:W-:Y:S01]  /*4430*/  VIADD R8, R18, 0xffffffe ;  /* 0x0ffffffe12087836 */ /* 0x002fe20000000000 */
[----:B------:R-:W-:Y:S01]  /*4440*/  IABS R18, R0 ;  /* 0x0000000000127213 */ /* 0x000fe20000000000 */
[----:B---3--:R-:W-:Y:S01]  /*4450*/  IMAD.MOV.U32 R14, RZ, RZ, RZ ;  /* 0x000000ffff0e7224 */ /* 0x008fe200078e00ff */
[----:B------:R-:W-:Y:S02]  /*4460*/  ISETP.GE.AND P6, PT, R17, RZ, PT ;  /* 0x000000ff1100720c */ /* 0x000fe40003fc6270 */
[----:B----4-:R-:W-:Y:S02]  /*4470*/  IADD3 R20, PT, PT, RZ, -R15, RZ ;  /* 0x8000000fff147210 */ /* 0x010fe40007ffe0ff */
[----:B------:R-:W1:Y:S01]  /*4480*/  F2I.FTZ.U32.TRUNC.NTZ R9, R8 ;  /* 0x0000000800097305 */ /* 0x000e62000021f000 */
[----:B------:R-:W-:Y:S02]  /*4490*/  IMAD.MOV R18, RZ, RZ, -R18 ;  /* 0x000000ffff127224 */ /* 0x000fe400078e0a12 */
[----:B------:R-:W-:-:S02]  /*44a0*/  IMAD R19, R20, R5, RZ ;  /* 0x0000000514137224 */ /* 0x000fc400078e02ff */
[----:B--2---:R-:W-:Y:S02]  /*44b0*/  IMAD.MOV R10, RZ, RZ, -R11 ;  /* 0x000000ffff0a7224 */ /* 0x004fe400078e0a0b */
[----:B------:R-:W-:Y:S01]  /*44c0*/  IMAD.HI.U32 R14, R15, R19, R14 ;  /* 0x000000130f0e7227 */ /* 0x000fe200078e000e */
[----:B------:R-:W-:-:S03]  /*44d0*/  MOV R15, R16 ;  /* 0x00000010000f7202 */ /* 0x000fc60000000f00 */
[----:B------:R-:W-:Y:S02]  /*44e0*/  IMAD R19, R10, R13, RZ ;  /* 0x0000000d0a137224 */ /* 0x000fe400078e02ff */
[----:B------:R-:W-:Y:S02]  /*44f0*/  HFMA2 R10, -RZ, RZ, 0, 0 ;  /* 0x00000000ff0a7431 */ /* 0x000fe400000001ff */
[----:B------:R-:W-:-:S04]  /*4500*/  IMAD.HI.U32 R14, R14, R15, RZ ;  /* 0x0000000f0e0e7227 */ /* 0x000fc800078e00ff */
[----:B-1----:R-:W-:Y:S02]  /*4510*/  IMAD.MOV R21, RZ, RZ, -R9 ;  /* 0x000000ffff157224 */ /* 0x002fe400078e0a09 */
[----:B------:R-:W-:Y:S02]  /*4520*/  IMAD R16, R0, R0, RZ ;  /* 0x0000000000107224 */ /* 0x000fe400078e02ff */
[----:B------:R-:W-:Y:S02]  /*4530*/  IMAD R18, R14, R18, R15 ;  /* 0x000000120e127224 */ /* 0x000fe400078e020f */
[----:B------:R-:W-:Y:S01]  /*4540*/  IMAD.HI.U32 R10, R11, R19, R10 ;  /* 0x000000130b0a7227 */ /* 0x000fe200078e000a */
[----:B------:R-:W-:Y:S02]  /*4550*/  IABS R19, R16 ;  /* 0x0000001000137213 */ /* 0x000fe40000000000 */
[----:B------:R-:W-:Y:S01]  /*4560*/  ISETP.GT.U32.AND P1, PT, R5, R18, PT ;  /* 0x000000120500720c */ /* 0x000fe20003f24070 */
[----:B------:R-:W-:Y:S01]  /*4570*/  IMAD R15, R21, R12, RZ ;  /* 0x0000000c150f7224 */ /* 0x000fe200078e02ff */
[----:B------:R-:W-:Y:S01]  /*4580*/  IABS R21, R4 ;  /* 0x0000000400157213 */ /* 0x000fe20000000000 */
[----:B------:R-:W-:Y:S01]  /*4590*/  IMAD.MOV.U32 R8, RZ, RZ, RZ ;  /* 0x000000ffff087224 */ /* 0x000fe200078e00ff */
[-C--:B------:R-:W-:Y:S01]  /*45a0*/  LOP3.LUT R16, R16, R7.reuse, RZ, 0x3c, !PT ;  /* 0x0000000710107212 */ /* 0x080fe200078e3cff */
[----:B------:R-:W-:-:S02]  /*45b0*/  IMAD R11, R7, R7, RZ ;  /* 0x00000007070b7224 */ /* 0x000fc400078e02ff */
[----:B------:R-:W-:Y:S01]  /*45c0*/  IMAD.HI.U32 R8, R9, R15, R8 ;  /* 0x0000000f09087227 */ /* 0x000fe200078e0008 */
[----:B------:R-:W-:Y:S02]  /*45d0*/  IABS R9, R7 ;  /* 0x0000000700097213 */ /* 0x000fe40000000000 */
[----:B------:R-:W-:Y:S01]  /*45e0*/  IABS R20, R11 ;  /* 0x0000000b00147213 */ /* 0x000fe20000000000 */
[----:B------:R-:W-:Y:S01]  /*45f0*/  IMAD.MOV.U32 R15, RZ, RZ, R19 ;  /* 0x000000ffff0f7224 */ /* 0x000fe200078e0013 */
[----:B------:R-:W-:Y:S01]  /*4600*/  IADD3 R19, PT, PT, RZ, -R9, RZ ;  /* 0x80000009ff137210 */ /* 0x000fe20007ffe0ff */
[----:B------:R-:W-:Y:S01]  /*4610*/  IMAD.MOV R21, RZ, RZ, -R21 ;  /* 0x000000ffff157224 */ /* 0x000fe200078e0a15 */
[----:B------:R-:W-:Y:S01]  /*4620*/  LOP3.LUT R11, R11, R4, RZ, 0x3c, !PT ;  /* 0x000000040b0b7212 */ /* 0x000fe200078e3cff */
[----:B------:R-:W-:Y:S01]  /*4630*/  IMAD.HI.U32 R10, R10, R15, RZ ;  /* 0x0000000f0a0a7227 */ /* 0x000fe200078e00ff */
[----:B------:R-:W-:-:S03]  /*4640*/  ISETP.GE.AND P2, PT, R16, RZ, PT ;  /* 0x000000ff1000720c */ /* 0x000fc60003f46270 */
[----:B------:R-:W-:-:S04]  /*4650*/  IMAD.HI.U32 R9, R8, R20, RZ ;  /* 0x0000001408097227 */ /* 0x000fc800078e00ff */
[----:B------:R-:W-:Y:S02]  /*4660*/  IMAD R8, R10, R19, R15 ;  /* 0x000000130a087224 */ /* 0x000fe400078e020f */
[----:B------:R-:W-:Y:S02]  /*4670*/  IMAD R15, R9, R21, R20 ;  /* 0x00000015090f7224 */ /* 0x000fe400078e0214 */
[----:B------:R-:W-:Y:S01]  /*4680*/  @!P1 IMAD.IADD R18, R18, 0x1, -R5 ;  /* 0x0000000112129824 */ /* 0x000fe200078e0a05 */
[----:B------:R-:W-:Y:S01]  /*4690*/  ISETP.GT.U32.AND P5, PT, R13, R8, PT ;  /* 0x000000080d00720c */ /* 0x000fe20003fa4070 */
[----:B------:R-:W-:Y:S01]  /*46a0*/  @!P1 VIADD R14, R14, 0x1 ;  /* 0x000000010e0e9836 */ /* 0x000fe20000000000 */
[----:B------:R-:W-:Y:S02]  /*46b0*/  ISETP.GT.U32.AND P4, PT, R12, R15, PT ;  /* 0x0000000f0c00720c */ /* 0x000fe40003f84070 */
[----:B------:R-:W-:-:S09]  /*46c0*/  ISETP.GE.U32.AND P0, PT, R18, R5, PT ;  /* 0x000000051200720c */ /* 0x000fd20003f06070 */
[-C--:B------:R-:W-:Y:S01]  /*46d0*/  @!P5 IADD3 R8, PT, PT, R8, -R13.reuse, RZ ;  /* 0x8000000d0808d210 */ /* 0x080fe20007ffe0ff */
[----:B------:R-:W-:Y:S01]  /*46e0*/  @!P5 VIADD R10, R10, 0x1 ;  /* 0x000000010a0ad836 */ /* 0x000fe20000000000 */
[----:B------:R-:W-:Y:S01]  /*46f0*/  @!P4 IADD3 R9, PT, PT, R9, 0x1, RZ ;  /* 0x000000010909c810 */ /* 0x000fe20007ffe0ff */
[----:B------:R-:W-:Y:S01]  /*4700*/  @!P4 IMAD.IADD R15, R15, 0x1, -R12 ;  /* 0x000000010f0fc824 */ /* 0x000fe200078e0a0c */
[----:B------:R-:W-:Y:S02]  /*4710*/  ISETP.GE.U32.AND P1, PT, R8, R13, PT ;  /* 0x0000000d0800720c */ /* 0x000fe40003f26070 */
[----:B------:R-:W-:Y:S02]  /*4720*/  @P0 IADD3 R14, PT, PT, R14, 0x1, RZ ;  /* 0x000000010e0e0810 */ /* 0x000fe40007ffe0ff */
[----:B------:R-:W-:Y:S02]  /*4730*/  ISETP.GE.U32.AND P0, PT, R15, R12, PT ;  /* 0x0000000c0f00720c */ /* 0x000fe40003f06070 */
[----:B------:R-:W-:Y:S01]  /*4740*/  ISETP.GE.AND P5, PT, R11, RZ, PT ;  /* 0x000000ff0b00720c */ /* 0x000fe20003fa6270 */
[----:B------:R-:W-:Y:S01]  /*4750*/  @!P6 IMAD.MOV R14, RZ, RZ, -R14 ;  /* 0x000000ffff0ee224 */ /* 0x000fe200078e0a0e */
[----:B------:R-:W-:-:S02]  /*4760*/  ISETP.NE.AND P4, PT, R7, RZ, PT ;  /* 0x000000ff0700720c */ /* 0x000fc40003f85270 */
[----:B------:R-:W-:-:S03]  /*4770*/  @!P3 LOP3.LUT R14, RZ, R0, RZ, 0x33, !PT ;  /* 0x00000000ff0eb212 */ /* 0x000fc600078e33ff */
[----:B------:R-:W-:Y:S01]  /*4780*/  @P1 VIADD R10, R10, 0x1 ;  /* 0x000000010a0a1836 */ /* 0x000fe20000000000 */
[----:B------:R-:W-:Y:S02]  /*4790*/  ISETP.NE.AND P1, PT, R4, RZ, PT ;  /* 0x000000ff0400720c */ /* 0x000fe40003f25270 */
[----:B------:R-:W-:Y:S01]  /*47a0*/  IADD3 R6, PT, PT, R14, -R6, -R7 ;  /* 0x800000060e067210 */ /* 0x000fe20007ffe807 */
[----:B------:R-:W-:Y:S01]  /*47b0*/  @P0 VIADD R9, R9, 0x1 ;  /* 0x0000000109090836 */ /* 0x000fe20000000000 */
[----:B------:R-:W-:-:S03]  /*47c0*/  @!P2 IADD3 R10, PT, PT, -R10, RZ, RZ ;  /* 0x000000ff0a0aa210 */ /* 0x000fc60007ffe1ff */
[----:B------:R-:W-:Y:S01]  /*47d0*/  @!P5 IMAD.MOV R9, RZ, RZ, -R9 ;  /* 0x000000ffff09d224 */ /* 0x000fe200078e0a09 */
[----:B------:R-:W-:Y:S01]  /*47e0*/  @!P4 LOP3.LUT R10, RZ, R7, RZ, 0x33, !PT ;  /* 0x00000007ff0ac212 */ /* 0x000fe200078e33ff */
[----:B------:R-:W-:-:S03]  /*47f0*/  IMAD R6, R7, R0, R6 ;  /* 0x0000000007067224 */ /* 0x000fc600078e0206 */
[----:B------:R-:W-:Y:S02]  /*4800*/  IADD3 R0, PT, PT, R10, -R0, -R4 ;  /* 0x800000000a007210 */ /* 0x000fe40007ffe804 */
[----:B------:R-:W-:-:S03]  /*4810*/  @!P1 LOP3.LUT R9, RZ, R4, RZ, 0x33, !PT ;  /* 0x00000004ff099212 */ /* 0x000fc600078e33ff */
[-C--:B------:R-:W-:Y:S01]  /*4820*/  IMAD R5, R4, R7.reuse, R0 ;  /* 0x0000000704057224 */ /* 0x080fe200078e0200 */
[----:B------:R-:W-:-:S05]  /*4830*/  IADD3 R9, PT, PT, R9, -R7, -R6 ;  /* 0x8000000709097210 */ /* 0x000fca0007ffe806 */
[----:B------:R-:W-:Y:S01]  /*4840*/  IMAD R0, R6, R4, R9 ;  /* 0x0000000406007224 */ /* 0x000fe200078e0209 */
[----:B------:R-:W-:Y:S06]  /*4850*/  BRA.U UP0, `(.L_x_3) ;  /* 0xffffffdd00347547 */ /* 0x000fec000b83ffff */
.L_x_1:
[----:B------:R-:W-:Y:S01]  /*4860*/  BAR.SYNC.DEFER_BLOCKING 0x0 ;  /* 0x0000000000007b1d */ /* 0x000fe20000010000 */
[----:B------:R-:W-:-:S04]  /*4870*/  UIADD3 UR4, UPT, UPT, UR4, 0x1, URZ ;  /* 0x0000000104047890 */ /* 0x000fc8000fffe0ff */
[----:B------:R-:W-:Y:S01]  /*4880*/  UISETP.NE.AND UP0, UPT, UR4, 0x2710, UPT ;  /* 0x000027100400788c */ /* 0x000fe2000bf05270 */
[----:B------:R1:W-:Y:S04]  /*4890*/  STG.E.U8 desc[UR6][R2.64], R7 ;  /* 0x0000000702007986 */ /* 0x0003e8000c101106 */
[----:B------:R1:W-:Y:S04]  /*48a0*/  STG.E.U8 desc[UR6][R2.64+0x1], R4 ;  /* 0x0000010402007986 */ /* 0x0003e8000c101106 */
[----:B------:R1:W-:Y:S04]  /*48b0*/  STG.E.U8 desc[UR6][R2.64+0x2], R6 ;  /* 0x0000020602007986 */ /* 0x0003e8000c101106 */
[----:B------:R1:W-:Y:S04]  /*48c0*/  STG.E.U8 desc[UR6][R2.64+0x3], R5 ;  /* 0x0000030502007986 */ /* 0x0003e8000c101106 */
[----:B------:R1:W-:Y:S01]  /*48d0*/  STG.E.U8 desc[UR6][R2.64+0x4], R0 ;  /* 0x0000040002007986 */ /* 0x0003e2000c101106 */
[----:B------:R-:W-:Y:S05]  /*48e0*/  BRA.U UP0, `(.L_x_4) ;  /* 0xffffffb500ec7547 */ /* 0x000fea000b83ffff */
[----:B------:R-:W-:Y:S05]  /*48f0*/  EXIT ;  /* 0x000000000000794d */ /* 0x000fea0003800000 */
.L_x_5:
[----:B------:R-:W-:-:S00]  /*4900*/  BRA `(.L_x_5) ;  /* 0xfffffffc00fc7947 */ /* 0x000fc0000383ffff */
[----:B------:R-:W-:-:S00]  /*4910*/  NOP ;  /* 0x0000000000007918 */ /* 0x000fc00000000000 */
        /* <DEDUP_REMOVED lines=14> */
.L_x_6:


//--------------------- .nv.shared.reserved.0     --------------------------
	.section	.nv.shared.reserved.0,"aw",@nobits
	.weak		__nv_reservedSMEM_offset_0_alias
	.size		__nv_reservedSMEM_offset_0_alias, 0, 64
	.other		__nv_reservedSMEM_offset_0_alias,@"STO_CUDA_RESERVED_SHARED STV_DEFAULT"
__nv_reservedSMEM_offset_0_alias:
	.zero		0
	.zero		64


//--------------------- .nv.constant0._Z11gpu_computePc --------------------------
	.section	.nv.constant0._Z11gpu_computePc,"a",@progbits
	.sectionflags	@""
	.align	4
.nv.constant0._Z11gpu_computePc:
	.zero		904


//--------------------- SYMBOLS --------------------------

	.type		.nv.reservedSmem.offset0,@object
	.size		.nv.reservedSmem.offset0,0x4
